//
// Generated by NVIDIA NVVM Compiler
//
// Compiler Build ID: CL-36424714
// Cuda compilation tools, release 13.0, V13.0.88
// Based on NVVM 20.0.0
//

.version 9.0
.target sm_100
.address_size 64

	// .globl	_Z3knniiiPiS_S_

.visible .entry _Z3knniiiPiS_S_(
	.param .u32 _Z3knniiiPiS_S__param_0,
	.param .u32 _Z3knniiiPiS_S__param_1,
	.param .u32 _Z3knniiiPiS_S__param_2,
	.param .u64 .ptr .align 1 _Z3knniiiPiS_S__param_3,
	.param .u64 .ptr .align 1 _Z3knniiiPiS_S__param_4,
	.param .u64 .ptr .align 1 _Z3knniiiPiS_S__param_5
)
{
	.reg .pred 	%p<80>;
	.reg .b16 	%rs<9>;
	.reg .b32 	%r<308>;
	.reg .b64 	%rd<86>;

	ld.param.u32 	%r86, [_Z3knniiiPiS_S__param_0];
	ld.param.u32 	%r87, [_Z3knniiiPiS_S__param_1];
	ld.param.u32 	%r88, [_Z3knniiiPiS_S__param_2];
	ld.param.u64 	%rd12, [_Z3knniiiPiS_S__param_3];
	ld.param.u64 	%rd13, [_Z3knniiiPiS_S__param_4];
	ld.param.u64 	%rd14, [_Z3knniiiPiS_S__param_5];
	cvta.to.global.u64 	%rd1, %rd12;
	cvta.to.global.u64 	%rd2, %rd13;
	cvta.to.global.u64 	%rd3, %rd14;
	mov.u32 	%r1, %ctaid.x;
	mov.u32 	%r2, %tid.x;
	setp.lt.s32 	%p1, %r87, 1;
	mov.b32 	%r281, 0;
	@%p1 bra 	$L__BB0_12;
	mul.lo.s32 	%r3, %r87, %r1;
	mul.lo.s32 	%r4, %r87, %r2;
	and.b32  	%r5, %r87, 7;
	setp.lt.u32 	%p2, %r87, 8;
	mov.b32 	%r281, 0;
	mov.u32 	%r277, %r281;
	@%p2 bra 	$L__BB0_4;
	and.b32  	%r277, %r87, 2147483640;
	mov.b32 	%r281, 0;
	mov.u32 	%r271, %r281;
$L__BB0_3:
	.pragma "nounroll";
	add.s32 	%r93, %r271, %r3;
	mul.wide.u32 	%rd15, %r93, 4;
	add.s64 	%rd16, %rd1, %rd15;
	ld.global.u32 	%r94, [%rd16];
	add.s32 	%r95, %r271, %r4;
	mul.wide.u32 	%rd17, %r95, 4;
	add.s64 	%rd18, %rd1, %rd17;
	ld.global.u32 	%r96, [%rd18];
	sub.s32 	%r97, %r94, %r96;
	mad.lo.s32 	%r98, %r97, %r97, %r281;
	ld.global.u32 	%r99, [%rd16+4];
	ld.global.u32 	%r100, [%rd18+4];
	sub.s32 	%r101, %r99, %r100;
	mad.lo.s32 	%r102, %r101, %r101, %r98;
	ld.global.u32 	%r103, [%rd16+8];
	ld.global.u32 	%r104, [%rd18+8];
	sub.s32 	%r105, %r103, %r104;
	mad.lo.s32 	%r106, %r105, %r105, %r102;
	ld.global.u32 	%r107, [%rd16+12];
	ld.global.u32 	%r108, [%rd18+12];
	sub.s32 	%r109, %r107, %r108;
	mad.lo.s32 	%r110, %r109, %r109, %r106;
	ld.global.u32 	%r111, [%rd16+16];
	ld.global.u32 	%r112, [%rd18+16];
	sub.s32 	%r113, %r111, %r112;
	mad.lo.s32 	%r114, %r113, %r113, %r110;
	ld.global.u32 	%r115, [%rd16+20];
	ld.global.u32 	%r116, [%rd18+20];
	sub.s32 	%r117, %r115, %r116;
	mad.lo.s32 	%r118, %r117, %r117, %r114;
	ld.global.u32 	%r119, [%rd16+24];
	ld.global.u32 	%r120, [%rd18+24];
	sub.s32 	%r121, %r119, %r120;
	mad.lo.s32 	%r122, %r121, %r121, %r118;
	ld.global.u32 	%r123, [%rd16+28];
	ld.global.u32 	%r124, [%rd18+28];
	sub.s32 	%r125, %r123, %r124;
	mad.lo.s32 	%r281, %r125, %r125, %r122;
	add.s32 	%r271, %r271, 8;
	setp.ne.s32 	%p3, %r271, %r277;
	@%p3 bra 	$L__BB0_3;
$L__BB0_4:
	setp.eq.s32 	%p4, %r5, 0;
	@%p4 bra 	$L__BB0_12;
	and.b32  	%r14, %r87, 3;
	setp.lt.u32 	%p5, %r5, 4;
	@%p5 bra 	$L__BB0_7;
	add.s32 	%r127, %r277, %r3;
	mul.wide.u32 	%rd19, %r127, 4;
	add.s64 	%rd20, %rd1, %rd19;
	ld.global.u32 	%r128, [%rd20];
	add.s32 	%r129, %r277, %r4;
	mul.wide.u32 	%rd21, %r129, 4;
	add.s64 	%rd22, %rd1, %rd21;
	ld.global.u32 	%r130, [%rd22];
	sub.s32 	%r131, %r128, %r130;
	mad.lo.s32 	%r132, %r131, %r131, %r281;
	cvt.u64.u32 	%rd23, %r3;
	cvt.u64.u32 	%rd24, %r277;
	add.s64 	%rd25, %rd24, %rd23;
	shl.b64 	%rd26, %rd25, 2;
	add.s64 	%rd27, %rd1, %rd26;
	ld.global.u32 	%r133, [%rd27+4];
	cvt.u64.u32 	%rd28, %r4;
	add.s64 	%rd29, %rd24, %rd28;
	shl.b64 	%rd30, %rd29, 2;
	add.s64 	%rd31, %rd1, %rd30;
	ld.global.u32 	%r134, [%rd31+4];
	sub.s32 	%r135, %r133, %r134;
	mad.lo.s32 	%r136, %r135, %r135, %r132;
	ld.global.u32 	%r137, [%rd27+8];
	ld.global.u32 	%r138, [%rd31+8];
	sub.s32 	%r139, %r137, %r138;
	mad.lo.s32 	%r140, %r139, %r139, %r136;
	ld.global.u32 	%r141, [%rd27+12];
	ld.global.u32 	%r142, [%rd31+12];
	sub.s32 	%r143, %r141, %r142;
	mad.lo.s32 	%r281, %r143, %r143, %r140;
	add.s32 	%r277, %r277, 4;
$L__BB0_7:
	setp.eq.s32 	%p6, %r14, 0;
	@%p6 bra 	$L__BB0_12;
	setp.eq.s32 	%p7, %r14, 1;
	@%p7 bra 	$L__BB0_10;
	add.s32 	%r145, %r277, %r3;
	mul.wide.u32 	%rd32, %r145, 4;
	add.s64 	%rd33, %rd1, %rd32;
	ld.global.u32 	%r146, [%rd33];
	add.s32 	%r147, %r277, %r4;
	mul.wide.u32 	%rd34, %r147, 4;
	add.s64 	%rd35, %rd1, %rd34;
	ld.global.u32 	%r148, [%rd35];
	sub.s32 	%r149, %r146, %r148;
	mad.lo.s32 	%r150, %r149, %r149, %r281;
	cvt.u64.u32 	%rd36, %r3;
	cvt.u64.u32 	%rd37, %r277;
	add.s64 	%rd38, %rd37, %rd36;
	shl.b64 	%rd39, %rd38, 2;
	add.s64 	%rd40, %rd1, %rd39;
	ld.global.u32 	%r151, [%rd40+4];
	cvt.u64.u32 	%rd41, %r4;
	add.s64 	%rd42, %rd37, %rd41;
	shl.b64 	%rd43, %rd42, 2;
	add.s64 	%rd44, %rd1, %rd43;
	ld.global.u32 	%r152, [%rd44+4];
	sub.s32 	%r153, %r151, %r152;
	mad.lo.s32 	%r281, %r153, %r153, %r150;
	add.s32 	%r277, %r277, 2;
$L__BB0_10:
	and.b32  	%r154, %r87, 1;
	setp.eq.b32 	%p8, %r154, 1;
	not.pred 	%p9, %p8;
	@%p9 bra 	$L__BB0_12;
	add.s32 	%r155, %r277, %r3;
	mul.wide.u32 	%rd45, %r155, 4;
	add.s64 	%rd46, %rd1, %rd45;
	ld.global.u32 	%r156, [%rd46];
	add.s32 	%r157, %r277, %r4;
	mul.wide.u32 	%rd47, %r157, 4;
	add.s64 	%rd48, %rd1, %rd47;
	ld.global.u32 	%r158, [%rd48];
	sub.s32 	%r159, %r156, %r158;
	mad.lo.s32 	%r281, %r159, %r159, %r281;
$L__BB0_12:
	mul.lo.s32 	%r27, %r86, %r1;
	add.s32 	%r160, %r27, %r2;
	mul.wide.s32 	%rd49, %r160, 4;
	add.s64 	%rd50, %rd3, %rd49;
	st.global.u32 	[%rd50], %r281;
	bar.sync 	0;
	setp.ne.s32 	%p10, %r2, 0;
	setp.lt.s32 	%p11, %r88, 1;
	or.pred  	%p12, %p10, %p11;
	@%p12 bra 	$L__BB0_35;
	setp.lt.s32 	%p13, %r86, 1;
	mul.lo.s32 	%r28, %r88, %r1;
	@%p13 bra 	$L__BB0_35;
	and.b32  	%r29, %r86, 3;
	and.b32  	%r30, %r86, 2147483644;
	cvt.u64.u32 	%rd4, %r28;
	mul.wide.u32 	%rd51, %r28, 4;
	add.s64 	%rd52, %rd51, %rd2;
	add.s64 	%rd5, %rd52, 32;
	mov.b32 	%r282, 0;
	mov.b16 	%rs7, 0;
	cvt.u64.u32 	%rd81, %r27;
	mov.u16 	%rs8, %rs7;
$L__BB0_15:
	setp.eq.s32 	%p14, %r282, 0;
	add.s32 	%r162, %r282, %r28;
	mul.wide.u32 	%rd53, %r162, 4;
	add.s64 	%rd6, %rd2, %rd53;
	@%p14 bra 	$L__BB0_36;
	cvt.u32.u16 	%r165, %rs7;
	and.b32  	%r166, %r165, 7;
	add.s32 	%r32, %r166, -1;
	and.b32  	%r33, %r282, 2147483632;
	and.b32  	%r34, %r165, 3;
	mov.b32 	%r284, 0;
	mov.b32 	%r287, 100;
$L__BB0_17:
	setp.lt.u32 	%p15, %r282, 16;
	setp.eq.s32 	%p16, %r284, %r1;
	selp.u32 	%r297, 1, 0, %p16;
	mov.b32 	%r293, 0;
	@%p15 bra 	$L__BB0_20;
	and.b32  	%r169, %r282, -16;
	neg.s32 	%r285, %r169;
	mov.u64 	%rd85, %rd5;
$L__BB0_19:
	.pragma "nounroll";
	ld.global.u32 	%r170, [%rd85+-32];
	setp.eq.s32 	%p17, %r170, %r284;
	ld.global.u32 	%r172, [%rd85+-28];
	setp.eq.s32 	%p18, %r172, %r284;
	ld.global.u32 	%r174, [%rd85+-24];
	setp.eq.s32 	%p19, %r174, %r284;
	ld.global.u32 	%r176, [%rd85+-20];
	setp.eq.s32 	%p20, %r176, %r284;
	ld.global.u32 	%r178, [%rd85+-16];
	setp.eq.s32 	%p21, %r178, %r284;
	ld.global.u32 	%r180, [%rd85+-12];
	setp.eq.s32 	%p22, %r180, %r284;
	ld.global.u32 	%r182, [%rd85+-8];
	setp.eq.s32 	%p23, %r182, %r284;
	ld.global.u32 	%r184, [%rd85+-4];
	setp.eq.s32 	%p24, %r184, %r284;
	ld.global.u32 	%r186, [%rd85];
	setp.eq.s32 	%p25, %r186, %r284;
	ld.global.u32 	%r188, [%rd85+4];
	setp.eq.s32 	%p26, %r188, %r284;
	ld.global.u32 	%r190, [%rd85+8];
	setp.eq.s32 	%p27, %r190, %r284;
	ld.global.u32 	%r192, [%rd85+12];
	setp.eq.s32 	%p28, %r192, %r284;
	ld.global.u32 	%r194, [%rd85+16];
	setp.eq.s32 	%p29, %r194, %r284;
	ld.global.u32 	%r196, [%rd85+20];
	setp.eq.s32 	%p30, %r196, %r284;
	ld.global.u32 	%r198, [%rd85+24];
	setp.eq.s32 	%p31, %r198, %r284;
	ld.global.u32 	%r200, [%rd85+28];
	setp.eq.s32 	%p32, %r200, %r284;
	selp.b32 	%r201, 1, %r297, %p17;
	selp.b32 	%r202, 1, %r201, %p18;
	selp.b32 	%r203, 1, %r202, %p19;
	selp.b32 	%r204, 1, %r203, %p20;
	selp.b32 	%r205, 1, %r204, %p21;
	selp.b32 	%r206, 1, %r205, %p22;
	selp.b32 	%r207, 1, %r206, %p23;
	selp.b32 	%r208, 1, %r207, %p24;
	selp.b32 	%r209, 1, %r208, %p25;
	selp.b32 	%r210, 1, %r209, %p26;
	selp.b32 	%r211, 1, %r210, %p27;
	selp.b32 	%r212, 1, %r211, %p28;
	selp.b32 	%r213, 1, %r212, %p29;
	selp.b32 	%r214, 1, %r213, %p30;
	selp.b32 	%r215, 1, %r214, %p31;
	selp.b32 	%r297, 1, %r215, %p32;
	add.s32 	%r285, %r285, 16;
	add.s64 	%rd85, %rd85, 64;
	setp.eq.s32 	%p33, %r285, 0;
	mov.u32 	%r293, %r33;
	@%p33 bra 	$L__BB0_20;
	bra.uni 	$L__BB0_19;
$L__BB0_20:
	and.b32  	%r216, %r282, 15;
	setp.eq.s32 	%p34, %r216, 0;
	@%p34 bra 	$L__BB0_30;
	cvt.u32.u16 	%r218, %rs8;
	and.b32  	%r219, %r218, 15;
	add.s32 	%r220, %r219, -1;
	setp.lt.u32 	%p35, %r220, 7;
	@%p35 bra 	$L__BB0_23;
	add.s32 	%r221, %r293, %r28;
	mul.wide.u32 	%rd54, %r221, 4;
	add.s64 	%rd55, %rd2, %rd54;
	ld.global.u32 	%r222, [%rd55];
	setp.eq.s32 	%p36, %r222, %r284;
	cvt.u64.u32 	%rd56, %r293;
	add.s64 	%rd57, %rd56, %rd4;
	shl.b64 	%rd58, %rd57, 2;
	add.s64 	%rd59, %rd2, %rd58;
	ld.global.u32 	%r224, [%rd59+4];
	setp.eq.s32 	%p37, %r224, %r284;
	ld.global.u32 	%r226, [%rd59+8];
	setp.eq.s32 	%p38, %r226, %r284;
	ld.global.u32 	%r228, [%rd59+12];
	setp.eq.s32 	%p39, %r228, %r284;
	ld.global.u32 	%r230, [%rd59+16];
	setp.eq.s32 	%p40, %r230, %r284;
	ld.global.u32 	%r232, [%rd59+20];
	setp.eq.s32 	%p41, %r232, %r284;
	ld.global.u32 	%r234, [%rd59+24];
	setp.eq.s32 	%p42, %r234, %r284;
	ld.global.u32 	%r236, [%rd59+28];
	setp.eq.s32 	%p43, %r236, %r284;
	selp.b32 	%r237, 1, %r297, %p36;
	selp.b32 	%r238, 1, %r237, %p37;
	selp.b32 	%r239, 1, %r238, %p38;
	selp.b32 	%r240, 1, %r239, %p39;
	selp.b32 	%r241, 1, %r240, %p40;
	selp.b32 	%r242, 1, %r241, %p41;
	selp.b32 	%r243, 1, %r242, %p42;
	selp.b32 	%r297, 1, %r243, %p43;
	add.s32 	%r293, %r293, 8;
$L__BB0_23:
	cvt.u32.u16 	%r244, %rs8;
	and.b32  	%r245, %r244, 7;
	setp.eq.s32 	%p44, %r245, 0;
	@%p44 bra 	$L__BB0_30;
	setp.lt.u32 	%p45, %r32, 3;
	@%p45 bra 	$L__BB0_26;
	add.s32 	%r247, %r293, %r28;
	mul.wide.u32 	%rd60, %r247, 4;
	add.s64 	%rd61, %rd2, %rd60;
	ld.global.u32 	%r248, [%rd61];
	setp.eq.s32 	%p46, %r248, %r284;
	cvt.u64.u32 	%rd62, %r293;
	add.s64 	%rd63, %rd62, %rd4;
	shl.b64 	%rd64, %rd63, 2;
	add.s64 	%rd65, %rd2, %rd64;
	ld.global.u32 	%r250, [%rd65+4];
	setp.eq.s32 	%p47, %r250, %r284;
	ld.global.u32 	%r252, [%rd65+8];
	setp.eq.s32 	%p48, %r252, %r284;
	ld.global.u32 	%r254, [%rd65+12];
	setp.eq.s32 	%p49, %r254, %r284;
	selp.b32 	%r255, 1, %r297, %p46;
	selp.b32 	%r256, 1, %r255, %p47;
	selp.b32 	%r257, 1, %r256, %p48;
	selp.b32 	%r297, 1, %r257, %p49;
	add.s32 	%r293, %r293, 4;
$L__BB0_26:
	setp.eq.s32 	%p50, %r34, 0;
	@%p50 bra 	$L__BB0_30;
	setp.eq.s32 	%p51, %r34, 1;
	add.s32 	%r258, %r293, %r28;
	mul.wide.u32 	%rd66, %r258, 4;
	add.s64 	%rd67, %rd2, %rd66;
	ld.global.u32 	%r259, [%rd67];
	setp.eq.s32 	%p52, %r259, %r284;
	selp.b32 	%r297, 1, %r297, %p52;
	@%p51 bra 	$L__BB0_30;
	setp.eq.s32 	%p53, %r34, 2;
	cvt.u64.u32 	%rd68, %r293;
	add.s64 	%rd69, %rd68, %rd4;
	shl.b64 	%rd70, %rd69, 2;
	add.s64 	%rd9, %rd2, %rd70;
	ld.global.u32 	%r260, [%rd9+4];
	setp.eq.s32 	%p54, %r260, %r284;
	selp.b32 	%r297, 1, %r297, %p54;
	@%p53 bra 	$L__BB0_30;
	ld.global.u32 	%r261, [%rd9+8];
	setp.eq.s32 	%p55, %r261, %r284;
	selp.b32 	%r297, 1, %r297, %p55;
$L__BB0_30:
	setp.eq.s32 	%p56, %r297, 0;
	@%p56 bra 	$L__BB0_31;
	bra.uni 	$L__BB0_33;
$L__BB0_31:
	add.s32 	%r262, %r284, %r27;
	mul.wide.u32 	%rd71, %r262, 4;
	add.s64 	%rd72, %rd3, %rd71;
	ld.global.u32 	%r43, [%rd72];
	setp.ge.s32 	%p57, %r43, %r287;
	@%p57 bra 	$L__BB0_33;
	st.global.u32 	[%rd6], %r284;
	mov.u32 	%r287, %r43;
$L__BB0_33:
	add.s32 	%r284, %r284, 1;
	setp.eq.s32 	%p58, %r284, %r86;
	@%p58 bra 	$L__BB0_34;
	bra.uni 	$L__BB0_17;
$L__BB0_34:
	add.s32 	%r282, %r282, 1;
	setp.eq.s32 	%p79, %r282, %r88;
	add.s16 	%rs8, %rs8, 1;
	add.s16 	%rs7, %rs7, 1;
	@%p79 bra 	$L__BB0_35;
	bra.uni 	$L__BB0_15;
$L__BB0_35:
	ret;
$L__BB0_36:
	setp.lt.u32 	%p59, %r86, 4;
	mov.b32 	%r305, 0;
	mov.b32 	%r301, 100;
	@%p59 bra 	$L__BB0_51;
	mov.b32 	%r299, 0;
	mov.b32 	%r301, 100;
$L__BB0_38:
	setp.eq.s32 	%p60, %r299, %r1;
	@%p60 bra 	$L__BB0_41;
	add.s32 	%r267, %r299, %r27;
	mul.wide.u32 	%rd73, %r267, 4;
	add.s64 	%rd74, %rd3, %rd73;
	ld.global.u32 	%r66, [%rd74];
	setp.ge.s32 	%p61, %r66, %r301;
	@%p61 bra 	$L__BB0_41;
	st.global.u32 	[%rd6], %r299;
	mov.u32 	%r301, %r66;
$L__BB0_41:
	add.s32 	%r68, %r299, 1;
	setp.eq.s32 	%p62, %r68, %r1;
	cvt.u64.u32 	%rd76, %r299;
	add.s64 	%rd77, %rd76, %rd81;
	shl.b64 	%rd78, %rd77, 2;
	add.s64 	%rd10, %rd3, %rd78;
	@%p62 bra 	$L__BB0_44;
	ld.global.u32 	%r69, [%rd10+4];
	setp.ge.s32 	%p63, %r69, %r301;
	@%p63 bra 	$L__BB0_44;
	st.global.u32 	[%rd6], %r68;
	mov.u32 	%r301, %r69;
$L__BB0_44:
	add.s32 	%r71, %r299, 2;
	setp.eq.s32 	%p64, %r71, %r1;
	@%p64 bra 	$L__BB0_47;
	ld.global.u32 	%r72, [%rd10+8];
	setp.ge.s32 	%p65, %r72, %r301;
	@%p65 bra 	$L__BB0_47;
	st.global.u32 	[%rd6], %r71;
	mov.u32 	%r301, %r72;
$L__BB0_47:
	add.s32 	%r74, %r299, 3;
	setp.eq.s32 	%p66, %r74, %r1;
	@%p66 bra 	$L__BB0_50;
	ld.global.u32 	%r75, [%rd10+12];
	setp.ge.s32 	%p67, %r75, %r301;
	@%p67 bra 	$L__BB0_50;
	st.global.u32 	[%rd6], %r74;
	mov.u32 	%r301, %r75;
$L__BB0_50:
	add.s32 	%r299, %r299, 4;
	setp.ne.s32 	%p68, %r299, %r30;
	mov.u32 	%r305, %r30;
	@%p68 bra 	$L__BB0_38;
$L__BB0_51:
	setp.eq.s32 	%p69, %r29, 0;
	@%p69 bra 	$L__BB0_34;
	setp.eq.s32 	%p70, %r305, %r1;
	@%p70 bra 	$L__BB0_55;
	add.s32 	%r268, %r305, %r27;
	mul.wide.u32 	%rd79, %r268, 4;
	add.s64 	%rd80, %rd3, %rd79;
	ld.global.u32 	%r80, [%rd80];
	setp.ge.s32 	%p71, %r80, %r301;
	@%p71 bra 	$L__BB0_55;
	st.global.u32 	[%rd6], %r305;
	mov.u32 	%r301, %r80;
$L__BB0_55:
	setp.eq.s32 	%p72, %r29, 1;
	add.s32 	%r82, %r305, 1;
	@%p72 bra 	$L__BB0_34;
	setp.eq.s32 	%p73, %r82, %r1;
	cvt.u64.u32 	%rd82, %r305;
	add.s64 	%rd83, %rd82, %rd81;
	shl.b64 	%rd84, %rd83, 2;
	add.s64 	%rd11, %rd3, %rd84;
	@%p73 bra 	$L__BB0_59;
	ld.global.u32 	%r83, [%rd11+4];
	setp.ge.s32 	%p74, %r83, %r301;
	@%p74 bra 	$L__BB0_59;
	st.global.u32 	[%rd6], %r82;
	mov.u32 	%r301, %r83;
$L__BB0_59:
	setp.eq.s32 	%p75, %r29, 2;
	add.s32 	%r85, %r305, 2;
	setp.eq.s32 	%p76, %r85, %r1;
	or.pred  	%p77, %p75, %p76;
	@%p77 bra 	$L__BB0_34;
	ld.global.u32 	%r269, [%rd11+8];
	setp.ge.s32 	%p78, %r269, %r301;
	@%p78 bra 	$L__BB0_34;
	st.global.u32 	[%rd6], %r85;
	bra.uni 	$L__BB0_34;

}


// ===== COMPILED SASS (sm_100) =====

	.target	sm_100

	.elftype	@"ET_EXEC"


//--------------------- .note.nv.tkinfo           --------------------------
	.section	.note.nv.tkinfo,"",@"SHT_NOTE"
	.sectionflags	@"SHF_NOTE_NV_TKINFO"
	.tkinfo
        /*0018*/ 	.word	0x00000002
        /*0030*/ 	.string	""
        /*0030*/ 	.string	"ptxas"
        /*0030*/ 	.string	"Cuda compilation tools, release 13.0, V13.0.88"
        /*0030*/ 	.string	"Build cuda_13.0.r13.0/compiler.36424714_0"
        /*0030*/ 	.string	"-arch sm_100 -m 64 "



//--------------------- .note.nv.cuinfo           --------------------------
	.section	.note.nv.cuinfo,"",@"SHT_NOTE"
	.sectionflags	@"SHF_NOTE_NV_CUINFO"
        /*0018*/ 	.short	0x0002
        /*001a*/ 	.short	0x0064
        /*001c*/ 	.short	0x0082
	.zero		2


//--------------------- .nv.info                  --------------------------
	.section	.nv.info,"",@"SHT_CUDA_INFO"
	.align	4


	//----- nvinfo : EIATTR_REGCOUNT
	.align		4
        /*0000*/ 	.byte	0x04, 0x2f
        /*0002*/ 	.short	(.L_1 - .L_0)
	.align		4
.L_0:
        /*0004*/ 	.word	index@(_Z3knniiiPiS_S_)
        /*0008*/ 	.word	0x0000001f


	//----- nvinfo : EIATTR_FRAME_SIZE
	.align		4
.L_1:
        /*000c*/ 	.byte	0x04, 0x11
        /*000e*/ 	.short	(.L_3 - .L_2)
	.align		4
.L_2:
        /*0010*/ 	.word	index@(_Z3knniiiPiS_S_)
        /*0014*/ 	.word	0x00000000


	//----- nvinfo : EIATTR_MIN_STACK_SIZE
	.align		4
.L_3:
        /*0018*/ 	.byte	0x04, 0x12
        /*001a*/ 	.short	(.L_5 - .L_4)
	.align		4
.L_4:
        /*001c*/ 	.word	index@(_Z3knniiiPiS_S_)
        /*0020*/ 	.word	0x00000000
.L_5:


//--------------------- .nv.compat                --------------------------
	.section	.nv.compat,"",@"SHT_CUDA_COMPAT_INFO"
	.align	4
        /*0000*/ 	.byte	0x02, 0x09, 0x00, 0x00, 0x02, 0x02, 0x01, 0x00, 0x02, 0x05, 0x05, 0x00, 0x03, 0x07, 0x01, 0x01
        /*0010*/ 	.byte	0x02, 0x03, 0x00, 0x00, 0x02, 0x06, 0x01, 0x00, 0x04, 0x0b, 0x08, 0x00, 0x09, 0x00, 0x00, 0x00
        /*0020*/ 	.byte	0x00, 0x00, 0x00, 0x00


//--------------------- .nv.info._Z3knniiiPiS_S_  --------------------------
	.section	.nv.info._Z3knniiiPiS_S_,"",@"SHT_CUDA_INFO"
	.sectionflags	@""
	.align	4


	//----- nvinfo : EIATTR_CUDA_API_VERSION
	.align		4
        /*0000*/ 	.byte	0x04, 0x37
        /*0002*/ 	.short	(.L_7 - .L_6)
.L_6:
        /*0004*/ 	.word	0x00000082


	//----- nvinfo : EIATTR_KPARAM_INFO
	.align		4
.L_7:
        /*0008*/ 	.byte	0x04, 0x17
        /*000a*/ 	.short	(.L_9 - .L_8)
.L_8:
        /*000c*/ 	.word	0x00000000
        /*0010*/ 	.short	0x0005
        /*0012*/ 	.short	0x0020
        /*0014*/ 	.byte	0x00, 0xf5, 0x21, 0x00


	//----- nvinfo : EIATTR_KPARAM_INFO
	.align		4
.L_9:
        /*0018*/ 	.byte	0x04, 0x17
        /*001a*/ 	.short	(.L_11 - .L_10)
.L_10:
        /*001c*/ 	.word	0x00000000
        /*0020*/ 	.short	0x0004
        /*0022*/ 	.short	0x0018
        /*0024*/ 	.byte	0x00, 0xf5, 0x21, 0x00


	//----- nvinfo : EIATTR_KPARAM_INFO
	.align		4
.L_11:
        /*0028*/ 	.byte	0x04, 0x17
        /*002a*/ 	.short	(.L_13 - .L_12)
.L_12:
        /*002c*/ 	.word	0x00000000
        /*0030*/ 	.short	0x0003
        /*0032*/ 	.short	0x0010
        /*0034*/ 	.byte	0x00, 0xf5, 0x21, 0x00


	//----- nvinfo : EIATTR_KPARAM_INFO
	.align		4
.L_13:
        /*0038*/ 	.byte	0x04, 0x17
        /*003a*/ 	.short	(.L_15 - .L_14)
.L_14:
        /*003c*/ 	.word	0x00000000
        /*0040*/ 	.short	0x0002
        /*0042*/ 	.short	0x0008
        /*0044*/ 	.byte	0x00, 0xf0, 0x11, 0x00


	//----- nvinfo : EIATTR_KPARAM_INFO
	.align		4
.L_15:
        /*0048*/ 	.byte	0x04, 0x17
        /*004a*/ 	.short	(.L_17 - .L_16)
.L_16:
        /*004c*/ 	.word	0x00000000
        /*0050*/ 	.short	0x0001
        /*0052*/ 	.short	0x0004
        /*0054*/ 	.byte	0x00, 0xf0, 0x11, 0x00


	//----- nvinfo : EIATTR_KPARAM_INFO
	.align		4
.L_17:
        /*0058*/ 	.byte	0x04, 0x17
        /*005a*/ 	.short	(.L_19 - .L_18)
.L_18:
        /*005c*/ 	.word	0x00000000
        /*0060*/ 	.short	0x0000
        /*0062*/ 	.short	0x0000
        /*0064*/ 	.byte	0x00, 0xf0, 0x11, 0x00


	//----- nvinfo : EIATTR_SPARSE_MMA_MASK
	.align		4
.L_19:
        /*0068*/ 	.byte	0x03, 0x50
        /*006a*/ 	.short	0x0000


	//----- nvinfo : EIATTR_MAXREG_COUNT
	.align		4
        /*006c*/ 	.byte	0x03, 0x1b
        /*006e*/ 	.short	0x00ff


	//----- nvinfo : EIATTR_NUM_BARRIERS
	.align		4
        /*0070*/ 	.byte	0x02, 0x4c
        /*0072*/ 	.byte	0x01
	.zero		1


	//----- nvinfo : EIATTR_MERCURY_ISA_VERSION
	.align		4
        /*0074*/ 	.byte	0x03, 0x5f
        /*0076*/ 	.short	0x0101


	//----- nvinfo : EIATTR_VRC_CTA_INIT_COUNT
	.align		4
        /*0078*/ 	.byte	0x02, 0x4a
	.zero		1
	.zero		1


	//----- nvinfo : EIATTR_EXIT_INSTR_OFFSETS
	.align		4
        /*007c*/ 	.byte	0x04, 0x1c
        /*007e*/ 	.short	(.L_21 - .L_20)


	//   ....[0]....
.L_20:
        /*0080*/ 	.word	0x000008f0


	//   ....[1]....
        /*0084*/ 	.word	0x00000910


	//   ....[2]....
        /*0088*/ 	.word	0x00001a40


	//----- nvinfo : EIATTR_CBANK_PARAM_SIZE
	.align		4
.L_21:
        /*008c*/ 	.byte	0x03, 0x19
        /*008e*/ 	.short	0x0028


	//----- nvinfo : EIATTR_PARAM_CBANK
	.align		4
        /*0090*/ 	.byte	0x04, 0x0a
        /*0092*/ 	.short	(.L_23 - .L_22)
	.align		4
.L_22:
        /*0094*/ 	.word	index@(.nv.constant0._Z3knniiiPiS_S_)
        /*0098*/ 	.short	0x0380
        /*009a*/ 	.short	0x0028


	//----- nvinfo : EIATTR_SW_WAR
	.align		4
.L_23:
        /*009c*/ 	.byte	0x04, 0x36
        /*009e*/ 	.short	(.L_25 - .L_24)
.L_24:
        /*00a0*/ 	.word	0x00000008
.L_25:


//--------------------- .nv.callgraph             --------------------------
	.section	.nv.callgraph,"",@"SHT_CUDA_CALLGRAPH"
	.align	4
	.sectionentsize	8
	.align		4
        /*0000*/ 	.word	0x00000000
	.align		4
        /*0004*/ 	.word	0xffffffff
	.align		4
        /*0008*/ 	.word	0x00000000
	.align		4
        /*000c*/ 	.word	0xfffffffe
	.align		4
        /*0010*/ 	.word	0x00000000
	.align		4
        /*0014*/ 	.word	0xfffffffd
	.align		4
        /*0018*/ 	.word	0x00000000
	.align		4
        /*001c*/ 	.word	0xfffffffc


//--------------------- .text._Z3knniiiPiS_S_     --------------------------
	.section	.text._Z3knniiiPiS_S_,"ax",@progbits
	.align	128
        .global         _Z3knniiiPiS_S_
        .type           _Z3knniiiPiS_S_,@function
        .size           _Z3knniiiPiS_S_,(.L_x_24 - _Z3knniiiPiS_S_)
        .other          _Z3knniiiPiS_S_,@"STO_CUDA_ENTRY STV_DEFAULT"
_Z3knniiiPiS_S_:
.text._Z3knniiiPiS_S_:
[----:B------:R-:W-:Y:S01]  /*0000*/  LDC R1, c[0x0][0x37c] ;  /* 0x0000df00ff017b82 */ /* 0x000fe20000000800 */
[----:B------:R-:W0:Y:S01]  /*0010*/  LDCU UR4, c[0x0][0x384] ;  /* 0x00007080ff0477ac */ /* 0x000e220008000800 */
[----:B------:R-:W1:Y:S06]  /*0020*/  S2R R0, SR_TID.X ;  /* 0x0000000000007919 */ /* 0x000e6c0000002100 */
[----:B------:R-:W2:Y:S01]  /*0030*/  S2UR UR10, SR_CTAID.X ;  /* 0x00000000000a79c3 */ /* 0x000ea20000002500 */
[----:B------:R-:W-:Y:S01]  /*0040*/  IMAD.MOV.U32 R8, RZ, RZ, RZ ;  /* 0x000000ffff087224 */ /* 0x000fe200078e00ff */
[----:B------:R-:W3:Y:S01]  /*0050*/  LDCU.64 UR8, c[0x0][0x358] ;  /* 0x00006b00ff0877ac */ /* 0x000ee20008000a00 */
[----:B0-----:R-:W-:-:S09]  /*0060*/  UISETP.GE.AND UP0, UPT, UR4, 0x1, UPT ;  /* 0x000000010400788c */ /* 0x001fd2000bf06270 */
[----:B---3--:R-:W-:Y:S05]  /*0070*/  BRA.U !UP0, `(.L_x_0) ;  /* 0x0000000508f47547 */ /* 0x008fea000b800000 */
[----:B------:R-:W-:Y:S02]  /*0080*/  UISETP.GE.U32.AND UP0, UPT, UR4, 0x8, UPT ;  /* 0x000000080400788c */ /* 0x000fe4000bf06070 */
[----:B-1----:R-:W-:Y:S01]  /*0090*/  IMAD R7, R0, UR4, RZ ;  /* 0x0000000400077c24 */ /* 0x002fe2000f8e02ff */
[----:B------:R-:W-:Y:S01]  /*00a0*/  ULOP3.LUT UR6, UR4, 0x7, URZ, 0xc0, !UPT ;  /* 0x0000000704067892 */ /* 0x000fe2000f8ec0ff */
[----:B------:R-:W-:Y:S01]  /*00b0*/  IMAD.MOV.U32 R8, RZ, RZ, RZ ;  /* 0x000000ffff087224 */ /* 0x000fe200078e00ff */
[----:B--2---:R-:W-:Y:S01]  /*00c0*/  UIMAD UR5, UR10, UR4, URZ ;  /* 0x000000040a0572a4 */ /* 0x004fe2000f8e02ff */
[----:B------:R-:W-:Y:S01]  /*00d0*/  IMAD.MOV.U32 R6, RZ, RZ, RZ ;  /* 0x000000ffff067224 */ /* 0x000fe200078e00ff */
[----:B------:R-:W-:Y:S02]  /*00e0*/  UISETP.NE.AND UP1, UPT, UR6, URZ, UPT ;  /* 0x000000ff0600728c */ /* 0x000fe4000bf25270 */
[----:B------:R-:W-:Y:S09]  /*00f0*/  BRA.U !UP0, `(.L_x_1) ;  /* 0x0000000108ac7547 */ /* 0x000ff2000b800000 */
[----:B------:R-:W-:Y:S01]  /*0100*/  ULOP3.LUT UR7, UR4, 0x7ffffff8, URZ, 0xc0, !UPT ;  /* 0x7ffffff804077892 */ /* 0x000fe2000f8ec0ff */
[----:B------:R-:W-:-:S05]  /*0110*/  CS2R R8, SRZ ;  /* 0x0000000000087805 */ /* 0x000fca000001ff00 */
[----:B------:R-:W-:-:S07]  /*0120*/  IMAD.U32 R6, RZ, RZ, UR7 ;  /* 0x00000007ff067e24 */ /* 0x000fce000f8e00ff */
.L_x_2:
[----:B------:R-:W0:Y:S01]  /*0130*/  LDC.64 R4, c[0x0][0x390] ;  /* 0x0000e400ff047b82 */ /* 0x000e220000000a00 */
[----:B------:R-:W-:Y:S02]  /*0140*/  VIADD R3, R9, UR5 ;  /* 0x0000000509037c36 */ /* 0x000fe40008000000 */
[----:B------:R-:W-:Y:S02]  /*0150*/  IMAD.IADD R11, R7, 0x1, R9 ;  /* 0x00000001070b7824 */ /* 0x000fe400078e0209 */
[----:B0-----:R-:W-:-:S04]  /*0160*/  IMAD.WIDE.U32 R2, R3, 0x4, R4 ;  /* 0x0000000403027825 */ /* 0x001fc800078e0004 */
[----:B------:R-:W-:Y:S01]  /*0170*/  IMAD.WIDE.U32 R4, R11, 0x4, R4 ;  /* 0x000000040b047825 */ /* 0x000fe200078e0004 */
[----:B------:R-:W2:Y:S04]  /*0180*/  LDG.E R20, desc[UR8][R2.64] ;  /* 0x0000000802147981 */ /* 0x000ea8000c1e1900 */
[----:B------:R-:W2:Y:S04]  /*0190*/  LDG.E R21, desc[UR8][R4.64] ;  /* 0x0000000804157981 */ /* 0x000ea8000c1e1900 */
[----:B------:R-:W3:Y:S04]  /*01a0*/  LDG.E R22, desc[UR8][R2.64+0x4] ;  /* 0x0000040802167981 */ /* 0x000ee8000c1e1900 */
[----:B------:R-:W3:Y:S04]  /*01b0*/  LDG.E R23, desc[UR8][R4.64+0x4] ;  /* 0x0000040804177981 */ /* 0x000ee8000c1e1900 */
[----:B------:R-:W4:Y:S04]  /*01c0*/  LDG.E R24, desc[UR8][R2.64+0x8] ;  /* 0x0000080802187981 */ /* 0x000f28000c1e1900 */
[----:B------:R-:W4:Y:S04]  /*01d0*/  LDG.E R25, desc[UR8][R4.64+0x8] ;  /* 0x0000080804197981 */ /* 0x000f28000c1e1900 */
[----:B------:R-:W5:Y:S04]  /*01e0*/  LDG.E R16, desc[UR8][R2.64+0xc] ;  /* 0x00000c0802107981 */ /* 0x000f68000c1e1900 */
        /* <DEDUP_REMOVED lines=8> */
[----:B------:R-:W5:Y:S01]  /*0270*/  LDG.E R19, desc[UR8][R4.64+0x1c] ;  /* 0x00001c0804137981 */ /* 0x000f62000c1e1900 */
[----:B------:R-:W-:-:S05]  /*0280*/  VIADD R9, R9, 0x8 ;  /* 0x0000000809097836 */ /* 0x000fca0000000000 */
[----:B------:R-:W-:Y:S01]  /*0290*/  ISETP.NE.AND P0, PT, R9, R6, PT ;  /* 0x000000060900720c */ /* 0x000fe20003f05270 */
[----:B--2---:R-:W-:-:S04]  /*02a0*/  IMAD.IADD R21, R20, 0x1, -R21 ;  /* 0x0000000114157824 */ /* 0x004fc800078e0a15 */
[----:B------:R-:W-:Y:S02]  /*02b0*/  IMAD R8, R21, R21, R8 ;  /* 0x0000001515087224 */ /* 0x000fe400078e0208 */
[----:B---3--:R-:W-:-:S04]  /*02c0*/  IMAD.IADD R23, R22, 0x1, -R23 ;  /* 0x0000000116177824 */ /* 0x008fc800078e0a17 */
[----:B------:R-:W-:Y:S02]  /*02d0*/  IMAD R8, R23, R23, R8 ;  /* 0x0000001717087224 */ /* 0x000fe400078e0208 */
[----:B----4-:R-:W-:-:S04]  /*02e0*/  IMAD.IADD R25, R24, 0x1, -R25 ;  /* 0x0000000118197824 */ /* 0x010fc800078e0a19 */
[----:B------:R-:W-:Y:S02]  /*02f0*/  IMAD R8, R25, R25, R8 ;  /* 0x0000001919087224 */ /* 0x000fe400078e0208 */
[----:B-----5:R-:W-:-:S04]  /*0300*/  IMAD.IADD R15, R16, 0x1, -R15 ;  /* 0x00000001100f7824 */ /* 0x020fc800078e0a0f */
[----:B------:R-:W-:Y:S02]  /*0310*/  IMAD R8, R15, R15, R8 ;  /* 0x0000000f0f087224 */ /* 0x000fe400078e0208 */
[----:B------:R-:W-:-:S04]  /*0320*/  IMAD.IADD R17, R17, 0x1, -R12 ;  /* 0x0000000111117824 */ /* 0x000fc800078e0a0c */
[----:B------:R-:W-:Y:S02]  /*0330*/  IMAD R8, R17, R17, R8 ;  /* 0x0000001111087224 */ /* 0x000fe400078e0208 */
[----:B------:R-:W-:-:S04]  /*0340*/  IMAD.IADD R11, R14, 0x1, -R11 ;  /* 0x000000010e0b7824 */ /* 0x000fc800078e0a0b */
[----:B------:R-:W-:Y:S02]  /*0350*/  IMAD R8, R11, R11, R8 ;  /* 0x0000000b0b087224 */ /* 0x000fe400078e0208 */
[----:B------:R-:W-:-:S04]  /*0360*/  IMAD.IADD R13, R13, 0x1, -R10 ;  /* 0x000000010d0d7824 */ /* 0x000fc800078e0a0a */
[----:B------:R-:W-:Y:S02]  /*0370*/  IMAD R8, R13, R13, R8 ;  /* 0x0000000d0d087224 */ /* 0x000fe400078e0208 */
[----:B------:R-:W-:-:S04]  /*0380*/  IMAD.IADD R19, R18, 0x1, -R19 ;  /* 0x0000000112137824 */ /* 0x000fc800078e0a13 */
[----:B------:R-:W-:Y:S01]  /*0390*/  IMAD R8, R19, R19, R8 ;  /* 0x0000001313087224 */ /* 0x000fe200078e0208 */
[----:B------:R-:W-:Y:S06]  /*03a0*/  @P0 BRA `(.L_x_2) ;  /* 0xfffffffc00600947 */ /* 0x000fec000383ffff */
.L_x_1:
[----:B------:R-:W-:Y:S05]  /*03b0*/  BRA.U !UP1, `(.L_x_0) ;  /* 0x0000000509247547 */ /* 0x000fea000b800000 */
[----:B------:R-:W-:Y:S02]  /*03c0*/  UISETP.GE.U32.AND UP0, UPT, UR6, 0x4, UPT ;  /* 0x000000040600788c */ /* 0x000fe4000bf06070 */
[----:B------:R-:W-:-:S04]  /*03d0*/  ULOP3.LUT UR7, UR4, 0x3, URZ, 0xc0, !UPT ;  /* 0x0000000304077892 */ /* 0x000fc8000f8ec0ff */
[----:B------:R-:W-:-:S03]  /*03e0*/  UISETP.NE.AND UP1, UPT, UR7, URZ, UPT ;  /* 0x000000ff0700728c */ /* 0x000fc6000bf25270 */
[----:B------:R-:W-:Y:S08]  /*03f0*/  BRA.U !UP0, `(.L_x_3) ;  /* 0x00000001087c7547 */ /* 0x000ff0000b800000 */
[----:B------:R-:W0:Y:S01]  /*0400*/  LDC.64 R10, c[0x0][0x390] ;  /* 0x0000e400ff0a7b82 */ /* 0x000e220000000a00 */
[C---:B------:R-:W-:Y:S01]  /*0410*/  IADD3 R15, P0, PT, R6.reuse, UR5, RZ ;  /* 0x00000005060f7c10 */ /* 0x040fe2000ff1e0ff */
[----:B------:R-:W-:Y:S01]  /*0420*/  VIADD R13, R6, UR5 ;  /* 0x00000005060d7c36 */ /* 0x000fe20008000000 */
[C---:B------:R-:W-:Y:S01]  /*0430*/  IADD3 R9, P1, PT, R7.reuse, R6, RZ ;  /* 0x0000000607097210 */ /* 0x040fe20007f3e0ff */
[----:B------:R-:W-:Y:S02]  /*0440*/  IMAD.IADD R3, R7, 0x1, R6 ;  /* 0x0000000107037824 */ /* 0x000fe400078e0206 */
[----:B------:R-:W-:Y:S02]  /*0450*/  IMAD.X R16, RZ, RZ, RZ, P0 ;  /* 0x000000ffff107224 */ /* 0x000fe400000e06ff */
[----:B------:R-:W1:Y:S01]  /*0460*/  LDC.64 R4, c[0x0][0x390] ;  /* 0x0000e400ff047b82 */ /* 0x000e620000000a00 */
[----:B------:R-:W-:Y:S02]  /*0470*/  IMAD.X R14, RZ, RZ, RZ, P1 ;  /* 0x000000ffff0e7224 */ /* 0x000fe400008e06ff */
[----:B0-----:R-:W-:-:S04]  /*0480*/  IMAD.WIDE.U32 R12, R13, 0x4, R10 ;  /* 0x000000040d0c7825 */ /* 0x001fc800078e000a */
[----:B------:R-:W-:Y:S02]  /*0490*/  IMAD.WIDE.U32 R10, R3, 0x4, R10 ;  /* 0x00000004030a7825 */ /* 0x000fe400078e000a */
[----:B------:R-:W2:Y:S01]  /*04a0*/  LDG.E R12, desc[UR8][R12.64] ;  /* 0x000000080c0c7981 */ /* 0x000ea2000c1e1900 */
[-C--:B-1----:R-:W-:Y:S02]  /*04b0*/  LEA R2, P0, R15, R4.reuse, 0x2 ;  /* 0x000000040f027211 */ /* 0x082fe400078010ff */
[----:B------:R-:W-:Y:S01]  /*04c0*/  LEA R4, P1, R9, R4, 0x2 ;  /* 0x0000000409047211 */ /* 0x000fe200078210ff */
[----:B------:R-:W2:Y:S01]  /*04d0*/  LDG.E R11, desc[UR8][R10.64] ;  /* 0x000000080a0b7981 */ /* 0x000ea2000c1e1900 */
[-C--:B------:R-:W-:Y:S02]  /*04e0*/  LEA.HI.X R3, R15, R5.reuse, R16, 0x2, P0 ;  /* 0x000000050f037211 */ /* 0x080fe400000f1410 */
[----:B------:R-:W-:-:S03]  /*04f0*/  LEA.HI.X R5, R9, R5, R14, 0x2, P1 ;  /* 0x0000000509057211 */ /* 0x000fc600008f140e */
[----:B------:R-:W3:Y:S04]  /*0500*/  LDG.E R14, desc[UR8][R2.64+0x4] ;  /* 0x00000408020e7981 */ /* 0x000ee8000c1e1900 */
[----:B------:R-:W3:Y:S04]  /*0510*/  LDG.E R15, desc[UR8][R4.64+0x4] ;  /* 0x00000408040f7981 */ /* 0x000ee8000c1e1900 */
[----:B------:R-:W4:Y:S04]  /*0520*/  LDG.E R16, desc[UR8][R2.64+0x8] ;  /* 0x0000080802107981 */ /* 0x000f28000c1e1900 */
[----:B------:R-:W4:Y:S04]  /*0530*/  LDG.E R17, desc[UR8][R4.64+0x8] ;  /* 0x0000080804117981 */ /* 0x000f28000c1e1900 */
[----:B------:R-:W5:Y:S04]  /*0540*/  LDG.E R18, desc[UR8][R2.64+0xc] ;  /* 0x00000c0802127981 */ /* 0x000f68000c1e1900 */
[----:B------:R-:W5:Y:S01]  /*0550*/  LDG.E R19, desc[UR8][R4.64+0xc] ;  /* 0x00000c0804137981 */ /* 0x000f62000c1e1900 */
[----:B------:R-:W-:-:S02]  /*0560*/  VIADD R6, R6, 0x4 ;  /* 0x0000000406067836 */ /* 0x000fc40000000000 */
[----:B--2---:R-:W-:-:S04]  /*0570*/  IMAD.IADD R9, R12, 0x1, -R11 ;  /* 0x000000010c097824 */ /* 0x004fc800078e0a0b */
[----:B------:R-:W-:Y:S02]  /*0580*/  IMAD R8, R9, R9, R8 ;  /* 0x0000000909087224 */ /* 0x000fe400078e0208 */
[----:B---3--:R-:W-:-:S04]  /*0590*/  IMAD.IADD R15, R14, 0x1, -R15 ;  /* 0x000000010e0f7824 */ /* 0x008fc800078e0a0f */
[----:B------:R-:W-:Y:S02]  /*05a0*/  IMAD R8, R15, R15, R8 ;  /* 0x0000000f0f087224 */ /* 0x000fe400078e0208 */
[----:B----4-:R-:W-:-:S04]  /*05b0*/  IMAD.IADD R17, R16, 0x1, -R17 ;  /* 0x0000000110117824 */ /* 0x010fc800078e0a11 */
[----:B------:R-:W-:Y:S02]  /*05c0*/  IMAD R8, R17, R17, R8 ;  /* 0x0000001111087224 */ /* 0x000fe400078e0208 */
[----:B-----5:R-:W-:-:S04]  /*05d0*/  IMAD.IADD R19, R18, 0x1, -R19 ;  /* 0x0000000112137824 */ /* 0x020fc800078e0a13 */
[----:B------:R-:W-:-:S07]  /*05e0*/  IMAD R8, R19, R19, R8 ;  /* 0x0000001313087224 */ /* 0x000fce00078e0208 */
.L_x_3:
[----:B------:R-:W-:Y:S05]  /*05f0*/  BRA.U !UP1, `(.L_x_0) ;  /* 0x0000000109947547 */ /* 0x000fea000b800000 */
[----:B------:R-:W-:Y:S02]  /*0600*/  UISETP.NE.AND UP0, UPT, UR7, 0x1, UPT ;  /* 0x000000010700788c */ /* 0x000fe4000bf05270 */
[----:B------:R-:W-:-:S04]  /*0610*/  ULOP3.LUT UR4, UR4, 0x1, URZ, 0xc0, !UPT ;  /* 0x0000000104047892 */ /* 0x000fc8000f8ec0ff */
[----:B------:R-:W-:-:S03]  /*0620*/  UISETP.NE.U32.AND UP1, UPT, UR4, 0x1, UPT ;  /* 0x000000010400788c */ /* 0x000fc6000bf25070 */
        /* <DEDUP_REMOVED lines=8> */
[----:B------:R-:W-:Y:S01]  /*06b0*/  IMAD.X R16, RZ, RZ, RZ, P1 ;  /* 0x000000ffff107224 */ /* 0x000fe200008e06ff */
[----:B0-----:R-:W-:-:S02]  /*06c0*/  LEA R2, P0, R9, R4, 0x2 ;  /* 0x0000000409027211 */ /* 0x001fc400078010ff */
[----:B------:R-:W-:Y:S01]  /*06d0*/  LEA R4, P1, R15, R4, 0x2 ;  /* 0x000000040f047211 */ /* 0x000fe200078210ff */
[----:B-1----:R-:W-:-:S04]  /*06e0*/  IMAD.WIDE.U32 R12, R13, 0x4, R10 ;  /* 0x000000040d0c7825 */ /* 0x002fc800078e000a */
[----:B------:R-:W-:Y:S01]  /*06f0*/  IMAD.WIDE.U32 R10, R3, 0x4, R10 ;  /* 0x00000004030a7825 */ /* 0x000fe200078e000a */
[-C--:B------:R-:W-:Y:S01]  /*0700*/  LEA.HI.X R3, R9, R5.reuse, R14, 0x2, P0 ;  /* 0x0000000509037211 */ /* 0x080fe200000f140e */
[----:B------:R-:W2:Y:S01]  /*0710*/  LDG.E R12, desc[UR8][R12.64] ;  /* 0x000000080c0c7981 */ /* 0x000ea2000c1e1900 */
[----:B------:R-:W-:-:S03]  /*0720*/  LEA.HI.X R5, R15, R5, R16, 0x2, P1 ;  /* 0x000000050f057211 */ /* 0x000fc600008f1410 */
[----:B------:R-:W2:Y:S04]  /*0730*/  LDG.E R11, desc[UR8][R10.64] ;  /* 0x000000080a0b7981 */ /* 0x000ea8000c1e1900 */
[----:B------:R-:W3:Y:S04]  /*0740*/  LDG.E R2, desc[UR8][R2.64+0x4] ;  /* 0x0000040802027981 */ /* 0x000ee8000c1e1900 */
[----:B------:R-:W3:Y:S01]  /*0750*/  LDG.E R5, desc[UR8][R4.64+0x4] ;  /* 0x0000040804057981 */ /* 0x000ee2000c1e1900 */
[----:B------:R-:W-:Y:S02]  /*0760*/  VIADD R6, R6, 0x2 ;  /* 0x0000000206067836 */ /* 0x000fe40000000000 */
[----:B--2---:R-:W-:-:S04]  /*0770*/  IMAD.IADD R9, R12, 0x1, -R11 ;  /* 0x000000010c097824 */ /* 0x004fc800078e0a0b */
[----:B------:R-:W-:Y:S02]  /*0780*/  IMAD R8, R9, R9, R8 ;  /* 0x0000000909087224 */ /* 0x000fe400078e0208 */
[----:B---3--:R-:W-:-:S04]  /*0790*/  IMAD.IADD R15, R2, 0x1, -R5 ;  /* 0x00000001020f7824 */ /* 0x008fc800078e0a05 */
[----:B------:R-:W-:-:S07]  /*07a0*/  IMAD R8, R15, R15, R8 ;  /* 0x0000000f0f087224 */ /* 0x000fce00078e0208 */
.L_x_4:
[----:B------:R-:W-:Y:S05]  /*07b0*/  BRA.U UP1, `(.L_x_0) ;  /* 0x0000000101247547 */ /* 0x000fea000b800000 */
[----:B------:R-:W0:Y:S01]  /*07c0*/  LDC.64 R4, c[0x0][0x390] ;  /* 0x0000e400ff047b82 */ /* 0x000e220000000a00 */
[----:B------:R-:W-:Y:S02]  /*07d0*/  VIADD R3, R6, UR5 ;  /* 0x0000000506037c36 */ /* 0x000fe40008000000 */
[----:B------:R-:W-:Y:S02]  /*07e0*/  IMAD.IADD R7, R7, 0x1, R6 ;  /* 0x0000000107077824 */ /* 0x000fe400078e0206 */
[----:B0-----:R-:W-:-:S04]  /*07f0*/  IMAD.WIDE.U32 R2, R3, 0x4, R4 ;  /* 0x0000000403027825 */ /* 0x001fc800078e0004 */
[----:B------:R-:W-:Y:S02]  /*0800*/  IMAD.WIDE.U32 R4, R7, 0x4, R4 ;  /* 0x0000000407047825 */ /* 0x000fe400078e0004 */
[----:B------:R-:W2:Y:S04]  /*0810*/  LDG.E R2, desc[UR8][R2.64] ;  /* 0x0000000802027981 */ /* 0x000ea8000c1e1900 */
[----:B------:R-:W2:Y:S02]  /*0820*/  LDG.E R5, desc[UR8][R4.64] ;  /* 0x0000000804057981 */ /* 0x000ea4000c1e1900 */
[----:B--2---:R-:W-:-:S04]  /*0830*/  IMAD.IADD R7, R2, 0x1, -R5 ;  /* 0x0000000102077824 */ /* 0x004fc800078e0a05 */
[----:B------:R-:W-:-:S07]  /*0840*/  IMAD R8, R7, R7, R8 ;  /* 0x0000000707087224 */ /* 0x000fce00078e0208 */
.L_x_0:
[----:B------:R-:W2:Y:S08]  /*0850*/  LDC R6, c[0x0][0x380] ;  /* 0x0000e000ff067b82 */ /* 0x000eb00000000800 */
[----:B------:R-:W0:Y:S08]  /*0860*/  LDC.64 R2, c[0x0][0x3a0] ;  /* 0x0000e800ff027b82 */ /* 0x000e300000000a00 */
[----:B------:R-:W3:Y:S01]  /*0870*/  LDC R4, c[0x0][0x388] ;  /* 0x0000e200ff047b82 */ /* 0x000ee20000000800 */
[----:B--2---:R-:W-:-:S04]  /*0880*/  IMAD R5, R6, UR10, RZ ;  /* 0x0000000a06057c24 */ /* 0x004fc8000f8e02ff */
[----:B-1----:R-:W-:-:S04]  /*0890*/  IMAD.IADD R5, R5, 0x1, R0 ;  /* 0x0000000105057824 */ /* 0x002fc800078e0200 */
[----:B0-----:R-:W-:-:S05]  /*08a0*/  IMAD.WIDE R2, R5, 0x4, R2 ;  /* 0x0000000405027825 */ /* 0x001fca00078e0202 */
[----:B------:R0:W-:Y:S01]  /*08b0*/  STG.E desc[UR8][R2.64], R8 ;  /* 0x0000000802007986 */ /* 0x0001e2000c101908 */
[----:B------:R-:W-:Y:S01]  /*08c0*/  BAR.SYNC.DEFER_BLOCKING 0x0 ;  /* 0x0000000000007b1d */ /* 0x000fe20000010000 */
[----:B---3--:R-:W-:-:S04]  /*08d0*/  ISETP.GE.AND P0, PT, R4, 0x1, PT ;  /* 0x000000010400780c */ /* 0x008fc80003f06270 */
[----:B------:R-:W-:-:S13]  /*08e0*/  ISETP.NE.OR P0, PT, R0, RZ, !P0 ;  /* 0x000000ff0000720c */ /* 0x000fda0004705670 */
[----:B0-----:R-:W-:Y:S05]  /*08f0*/  @P0 EXIT ;  /* 0x000000000000094d */ /* 0x001fea0003800000 */
[----:B------:R-:W-:-:S13]  /*0900*/  ISETP.GE.AND P0, PT, R6, 0x1, PT ;  /* 0x000000010600780c */ /* 0x000fda0003f06270 */
[----:B------:R-:W-:Y:S05]  /*0910*/  @!P0 EXIT ;  /* 0x000000000000894d */ /* 0x000fea0003800000 */
[----:B------:R-:W0:Y:S01]  /*0920*/  LDC.64 R2, c[0x0][0x398] ;  /* 0x0000e600ff027b82 */ /* 0x000e220000000a00 */
[----:B------:R-:W-:Y:S01]  /*0930*/  IMAD R8, R4, UR10, RZ ;  /* 0x0000000a04087c24 */ /* 0x000fe2000f8e02ff */
[----:B------:R-:W-:Y:S01]  /*0940*/  PRMT R7, RZ, 0x7610, R7 ;  /* 0x00007610ff077816 */ /* 0x000fe20000000007 */
[----:B------:R-:W-:Y:S01]  /*0950*/  UMOV UR4, URZ ;  /* 0x000000ff00047c82 */ /* 0x000fe20008000000 */
[----:B------:R-:W-:Y:S01]  /*0960*/  PRMT R6, RZ, 0x7610, R6 ;  /* 0x00007610ff067816 */ /* 0x000fe20000000006 */
[----:B0-----:R-:W-:-:S03]  /*0970*/  IMAD.WIDE.U32 R2, R8, 0x4, R2 ;  /* 0x0000000408027825 */ /* 0x001fc600078e0002 */
[----:B------:R-:W-:-:S05]  /*0980*/  IADD3 RZ, P0, PT, R2, 0x20, RZ ;  /* 0x0000002002ff7810 */ /* 0x000fca0007f1e0ff */
[----:B------:R-:W-:-:S08]  /*0990*/  IMAD.X R0, RZ, RZ, R3, P0 ;  /* 0x000000ffff007224 */ /* 0x000fd000000e0603 */
.L_x_22:
[----:B------:R-:W0:Y:S01]  /*09a0*/  LDC.64 R2, c[0x0][0x398] ;  /* 0x0000e600ff027b82 */ /* 0x000e220000000a00 */
[----:B------:R-:W-:Y:S02]  /*09b0*/  UISETP.NE.AND UP0, UPT, UR4, URZ, UPT ;  /* 0x000000ff0400728c */ /* 0x000fe4000bf05270 */
[----:B------:R-:W-:-:S04]  /*09c0*/  VIADD R5, R8, UR4 ;  /* 0x0000000408057c36 */ /* 0x000fc80008000000 */
[----:B0-----:R-:W-:-:S03]  /*09d0*/  IMAD.WIDE.U32 R2, R5, 0x4, R2 ;  /* 0x0000000405027825 */ /* 0x001fc600078e0002 */
[----:B------:R-:W-:Y:S05]  /*09e0*/  BRA.U !UP0, `(.L_x_5) ;  /* 0x0000000908c07547 */ /* 0x000fea000b800000 */
[----:B------:R-:W-:Y:S01]  /*09f0*/  LOP3.LUT R4, R7, 0xffff, RZ, 0xc0, !PT ;  /* 0x0000ffff07047812 */ /* 0x000fe200078ec0ff */
[----:B------:R-:W-:Y:S02]  /*0a00*/  IMAD.MOV.U32 R9, RZ, RZ, RZ ;  /* 0x000000ffff097224 */ /* 0x000fe400078e00ff */
[----:B------:R-:W-:Y:S01]  /*0a10*/  IMAD.MOV.U32 R10, RZ, RZ, 0x64 ;  /* 0x00000064ff0a7424 */ /* 0x000fe200078e00ff */
[----:B------:R-:W-:-:S05]  /*0a20*/  LOP3.LUT R4, R4, 0x7, RZ, 0xc0, !PT ;  /* 0x0000000704047812 */ /* 0x000fca00078ec0ff */
[----:B------:R-:W-:-:S05]  /*0a30*/  VIADD R4, R4, 0xffffffff ;  /* 0xffffffff04047836 */ /* 0x000fca0000000000 */
[----:B------:R-:W-:-:S13]  /*0a40*/  ISETP.GE.U32.AND P0, PT, R4, 0x3, PT ;  /* 0x000000030400780c */ /* 0x000fda0003f06070 */
.L_x_13:
[----:B------:R-:W-:Y:S01]  /*0a50*/  UISETP.GE.U32.AND UP0, UPT, UR4, 0x10, UPT ;  /* 0x000000100400788c */ /* 0x000fe2000bf06070 */
[----:B------:R-:W-:Y:S01]  /*0a60*/  ISETP.NE.AND P1, PT, R9, UR10, PT ;  /* 0x0000000a09007c0c */ /* 0x000fe2000bf25270 */
[----:B------:R-:W-:-:S03]  /*0a70*/  UMOV UR5, URZ ;  /* 0x000000ff00057c82 */ /* 0x000fc60008000000 */
[----:B------:R-:W-:-:S04]  /*0a80*/  SEL R11, RZ, 0x1, P1 ;  /* 0x00000001ff0b7807 */ /* 0x000fc80000800000 */
[----:B------:R-:W-:Y:S05]  /*0a90*/  BRA.U !UP0, `(.L_x_6) ;  /* 0x0000000108f07547 */ /* 0x000fea000b800000 */
[----:B------:R-:W0:Y:S01]  /*0aa0*/  LDC R5, c[0x0][0x398] ;  /* 0x0000e600ff057b82 */ /* 0x000e220000000800 */
[----:B------:R-:W-:-:S04]  /*0ab0*/  ULOP3.LUT UR5, UR4, 0xfffffff0, URZ, 0xc0, !UPT ;  /* 0xfffffff004057892 */ /* 0x000fc8000f8ec0ff */
[----:B------:R-:W-:Y:S01]  /*0ac0*/  UIADD3 UR5, UPT, UPT, -UR5, URZ, URZ ;  /* 0x000000ff05057290 */ /* 0x000fe2000fffe1ff */
[----:B0-----:R-:W-:Y:S02]  /*0ad0*/  IMAD R4, R8, 0x4, R5 ;  /* 0x0000000408047824 */ /* 0x001fe400078e0205 */
[----:B------:R-:W-:Y:S02]  /*0ae0*/  IMAD.MOV.U32 R5, RZ, RZ, R0 ;  /* 0x000000ffff057224 */ /* 0x000fe400078e0000 */
[----:B------:R-:W-:-:S07]  /*0af0*/  VIADD R4, R4, 0x20 ;  /* 0x0000002004047836 */ /* 0x000fce0000000000 */
.L_x_7:
[----:B------:R-:W2:Y:S04]  /*0b00*/  LDG.E R15, desc[UR8][R4.64+-0x20] ;  /* 0xffffe008040f7981 */ /* 0x000ea8000c1e1900 */
[----:B------:R-:W3:Y:S04]  /*0b10*/  LDG.E R19, desc[UR8][R4.64+-0x1c] ;  /* 0xffffe40804137981 */ /* 0x000ee8000c1e1900 */
        /* <DEDUP_REMOVED lines=13> */
[----:B--2---:R-:W-:-:S03]  /*0bf0*/  ISETP.NE.AND P1, PT, R15, R9, PT ;  /* 0x000000090f00720c */ /* 0x004fc60003f25270 */
[----:B------:R0:W2:Y:S01]  /*0c00*/  LDG.E R15, desc[UR8][R4.64+0x1c] ;  /* 0x00001c08040f7981 */ /* 0x0000a2000c1e1900 */
[-C--:B---3--:R-:W-:Y:S02]  /*0c10*/  ISETP.NE.AND P2, PT, R19, R9.reuse, PT ;  /* 0x000000091300720c */ /* 0x088fe40003f45270 */
[----:B------:R-:W-:Y:S02]  /*0c20*/  SEL R11, R11, 0x1, P1 ;  /* 0x000000010b0b7807 */ /* 0x000fe40000800000 */
[-C--:B----4-:R-:W-:Y:S02]  /*0c30*/  ISETP.NE.AND P1, PT, R21, R9.reuse, PT ;  /* 0x000000091500720c */ /* 0x090fe40003f25270 */
[----:B------:R-:W-:Y:S02]  /*0c40*/  SEL R11, R11, 0x1, P2 ;  /* 0x000000010b0b7807 */ /* 0x000fe40001000000 */
[----:B-----5:R-:W-:Y:S02]  /*0c50*/  ISETP.NE.AND P2, PT, R23, R9, PT ;  /* 0x000000091700720c */ /* 0x020fe40003f45270 */
[----:B------:R-:W-:-:S02]  /*0c60*/  SEL R11, R11, 0x1, P1 ;  /* 0x000000010b0b7807 */ /* 0x000fc40000800000 */
[-C--:B------:R-:W-:Y:S02]  /*0c70*/  ISETP.NE.AND P1, PT, R13, R9.reuse, PT ;  /* 0x000000090d00720c */ /* 0x080fe40003f25270 */
[----:B------:R-:W-:Y:S02]  /*0c80*/  SEL R11, R11, 0x1, P2 ;  /* 0x000000010b0b7807 */ /* 0x000fe40001000000 */
[-C--:B------:R-:W-:Y:S02]  /*0c90*/  ISETP.NE.AND P2, PT, R28, R9.reuse, PT ;  /* 0x000000091c00720c */ /* 0x080fe40003f45270 */
[----:B------:R-:W-:Y:S02]  /*0ca0*/  SEL R11, R11, 0x1, P1 ;  /* 0x000000010b0b7807 */ /* 0x000fe40000800000 */
[----:B------:R-:W-:Y:S02]  /*0cb0*/  ISETP.NE.AND P1, PT, R26, R9, PT ;  /* 0x000000091a00720c */ /* 0x000fe40003f25270 */
        /* <DEDUP_REMOVED lines=10> */
[----:B------:R-:W-:Y:S01]  /*0d60*/  SEL R11, R11, 0x1, P1 ;  /* 0x000000010b0b7807 */ /* 0x000fe20000800000 */
[----:B------:R-:W-:Y:S01]  /*0d70*/  UIADD3 UR5, UPT, UPT, UR5, 0x10, URZ ;  /* 0x0000001005057890 */ /* 0x000fe2000fffe0ff */
[-C--:B------:R-:W-:Y:S02]  /*0d80*/  ISETP.NE.AND P1, PT, R14, R9.reuse, PT ;  /* 0x000000090e00720c */ /* 0x080fe40003f25270 */
[----:B------:R-:W-:Y:S01]  /*0d90*/  SEL R11, R11, 0x1, P2 ;  /* 0x000000010b0b7807 */ /* 0x000fe20001000000 */
[----:B------:R-:W-:Y:S01]  /*0da0*/  UISETP.NE.AND UP0, UPT, UR5, URZ, UPT ;  /* 0x000000ff0500728c */ /* 0x000fe2000bf05270 */
[----:B------:R-:W-:-:S02]  /*0db0*/  ISETP.NE.AND P2, PT, R12, R9, PT ;  /* 0x000000090c00720c */ /* 0x000fc40003f45270 */
[----:B------:R-:W-:Y:S02]  /*0dc0*/  SEL R11, R11, 0x1, P1 ;  /* 0x000000010b0b7807 */ /* 0x000fe40000800000 */
[----:B------:R-:W-:Y:S02]  /*0dd0*/  ISETP.NE.AND P1, PT, R17, R9, PT ;  /* 0x000000091100720c */ /* 0x000fe40003f25270 */
[----:B------:R-:W-:Y:S02]  /*0de0*/  SEL R11, R11, 0x1, P2 ;  /* 0x000000010b0b7807 */ /* 0x000fe40001000000 */
[----:B0-----:R-:W-:Y:S02]  /*0df0*/  IADD3 R4, P3, PT, R4, 0x40, RZ ;  /* 0x0000004004047810 */ /* 0x001fe40007f7e0ff */
[----:B------:R-:W-:-:S03]  /*0e00*/  SEL R11, R11, 0x1, P1 ;  /* 0x000000010b0b7807 */ /* 0x000fc60000800000 */
[----:B------:R-:W-:Y:S01]  /*0e10*/  IMAD.X R5, RZ, RZ, R5, P3 ;  /* 0x000000ffff057224 */ /* 0x000fe200018e0605 */
[----:B--2---:R-:W-:-:S04]  /*0e20*/  ISETP.NE.AND P2, PT, R15, R9, PT ;  /* 0x000000090f00720c */ /* 0x004fc80003f45270 */
[----:B------:R-:W-:Y:S01]  /*0e30*/  SEL R11, R11, 0x1, P2 ;  /* 0x000000010b0b7807 */ /* 0x000fe20001000000 */
[----:B------:R-:W-:Y:S08]  /*0e40*/  BRA.U UP0, `(.L_x_7) ;  /* 0xfffffffd002c7547 */ /* 0x000ff0000b83ffff */
[----:B------:R-:W-:-:S12]  /*0e50*/  ULOP3.LUT UR5, UR4, 0x7ffffff0, URZ, 0xc0, !UPT ;  /* 0x7ffffff004057892 */ /* 0x000fd8000f8ec0ff */
.L_x_6:
[----:B------:R-:W-:-:S09]  /*0e60*/  ULOP3.LUT UP0, URZ, UR4, 0xf, URZ, 0xc0, !UPT ;  /* 0x0000000f04ff7892 */ /* 0x000fd2000f80c0ff */
[----:B------:R-:W-:Y:S05]  /*0e70*/  BRA.U !UP0, `(.L_x_8) ;  /* 0x0000000508587547 */ /* 0x000fea000b800000 */
[----:B------:R-:W-:-:S04]  /*0e80*/  LOP3.LUT R5, R6, 0xffff, RZ, 0xc0, !PT ;  /* 0x0000ffff06057812 */ /* 0x000fc800078ec0ff */
[C---:B------:R-:W-:Y:S02]  /*0e90*/  LOP3.LUT R4, R5.reuse, 0xf, RZ, 0xc0, !PT ;  /* 0x0000000f05047812 */ /* 0x040fe400078ec0ff */
[----:B------:R-:W-:-:S03]  /*0ea0*/  LOP3.LUT P1, RZ, R5, 0x7, RZ, 0xc0, !PT ;  /* 0x0000000705ff7812 */ /* 0x000fc6000782c0ff */
[----:B------:R-:W-:-:S05]  /*0eb0*/  VIADD R4, R4, 0xffffffff ;  /* 0xffffffff04047836 */ /* 0x000fca0000000000 */
[----:B------:R-:W-:-:S13]  /*0ec0*/  ISETP.GE.U32.AND P2, PT, R4, 0x7, PT ;  /* 0x000000070400780c */ /* 0x000fda0003f46070 */
[----:B------:R-:W-:Y:S05]  /*0ed0*/  @!P2 BRA `(.L_x_9) ;  /* 0x000000000084a947 */ /* 0x000fea0003800000 */
[----:B------:R-:W0:Y:S01]  /*0ee0*/  LDC.64 R12, c[0x0][0x398] ;  /* 0x0000e600ff0c7b82 */ /* 0x000e220000000a00 */
[C---:B------:R-:W-:Y:S01]  /*0ef0*/  IADD3 R14, P2, PT, R8.reuse, UR5, RZ ;  /* 0x00000005080e7c10 */ /* 0x040fe2000ff5e0ff */
[----:B------:R-:W-:-:S04]  /*0f00*/  VIADD R15, R8, UR5 ;  /* 0x00000005080f7c36 */ /* 0x000fc80008000000 */
[----:B------:R-:W-:Y:S02]  /*0f10*/  IMAD.X R16, RZ, RZ, RZ, P2 ;  /* 0x000000ffff107224 */ /* 0x000fe400010e06ff */
[----:B------:R-:W1:Y:S01]  /*0f20*/  LDC.64 R4, c[0x0][0x398] ;  /* 0x0000e600ff047b82 */ /* 0x000e620000000a00 */
[----:B0-----:R-:W-:-:S06]  /*0f30*/  IMAD.WIDE.U32 R12, R15, 0x4, R12 ;  /* 0x000000040f0c7825 */ /* 0x001fcc00078e000c */
[----:B------:R-:W2:Y:S01]  /*0f40*/  LDG.E R12, desc[UR8][R12.64] ;  /* 0x000000080c0c7981 */ /* 0x000ea2000c1e1900 */
[----:B-1----:R-:W-:-:S04]  /*0f50*/  LEA R4, P2, R14, R4, 0x2 ;  /* 0x000000040e047211 */ /* 0x002fc800078410ff */
[----:B------:R-:W-:-:S05]  /*0f60*/  LEA.HI.X R5, R14, R5, R16, 0x2, P2 ;  /* 0x000000050e057211 */ /* 0x000fca00010f1410 */
[----:B------:R-:W3:Y:S04]  /*0f70*/  LDG.E R14, desc[UR8][R4.64+0x4] ;  /* 0x00000408040e7981 */ /* 0x000ee8000c1e1900 */
[----:B------:R-:W4:Y:S04]  /*0f80*/  LDG.E R16, desc[UR8][R4.64+0x8] ;  /* 0x0000080804107981 */ /* 0x000f28000c1e1900 */
[----:B------:R-:W5:Y:S04]  /*0f90*/  LDG.E R18, desc[UR8][R4.64+0xc] ;  /* 0x00000c0804127981 */ /* 0x000f68000c1e1900 */
[----:B------:R-:W5:Y:S04]  /*0fa0*/  LDG.E R20, desc[UR8][R4.64+0x10] ;  /* 0x0000100804147981 */ /* 0x000f68000c1e1900 */
[----:B------:R-:W5:Y:S04]  /*0fb0*/  LDG.E R22, desc[UR8][R4.64+0x14] ;  /* 0x0000140804167981 */ /* 0x000f68000c1e1900 */
[----:B------:R-:W5:Y:S04]  /*0fc0*/  LDG.E R24, desc[UR8][R4.64+0x18] ;  /* 0x0000180804187981 */ /* 0x000f68000c1e1900 */
[----:B------:R-:W5:Y:S01]  /*0fd0*/  LDG.E R26, desc[UR8][R4.64+0x1c] ;  /* 0x00001c08041a7981 */ /* 0x000f62000c1e1900 */
[----:B------:R-:W-:Y:S01]  /*0fe0*/  UIADD3 UR5, UPT, UPT, UR5, 0x8, URZ ;  /* 0x0000000805057890 */ /* 0x000fe2000fffe0ff */
[----:B--2---:R-:W-:-:S04]  /*0ff0*/  ISETP.NE.AND P2, PT, R12, R9, PT ;  /* 0x000000090c00720c */ /* 0x004fc80003f45270 */
[----:B------:R-:W-:Y:S02]  /*1000*/  SEL R11, R11, 0x1, P2 ;  /* 0x000000010b0b7807 */ /* 0x000fe40001000000 */
[-C--:B---3--:R-:W-:Y:S02]  /*1010*/  ISETP.NE.AND P3, PT, R14, R9.reuse, PT ;  /* 0x000000090e00720c */ /* 0x088fe40003f65270 */
        /* <DEDUP_REMOVED lines=10> */
[----:B------:R-:W-:Y:S02]  /*10c0*/  ISETP.NE.AND P3, PT, R26, R9, PT ;  /* 0x000000091a00720c */ /* 0x000fe40003f65270 */
[----:B------:R-:W-:-:S04]  /*10d0*/  SEL R11, R11, 0x1, P2 ;  /* 0x000000010b0b7807 */ /* 0x000fc80001000000 */
[----:B------:R-:W-:-:S07]  /*10e0*/  SEL R11, R11, 0x1, P3 ;  /* 0x000000010b0b7807 */ /* 0x000fce0001800000 */
.L_x_9:
[----:B------:R-:W-:Y:S05]  /*10f0*/  @!P1 BRA `(.L_x_8) ;  /* 0x0000000000b89947 */ /* 0x000fea0003800000 */
[----:B------:R-:W-:-:S04]  /*1100*/  LOP3.LUT R14, R7, 0xffff, RZ, 0xc0, !PT ;  /* 0x0000ffff070e7812 */ /* 0x000fc800078ec0ff */
[----:B------:R-:W-:-:S04]  /*1110*/  LOP3.LUT R14, R14, 0x3, RZ, 0xc0, !PT ;  /* 0x000000030e0e7812 */ /* 0x000fc800078ec0ff */
[----:B------:R-:W-:Y:S01]  /*1120*/  ISETP.NE.AND P1, PT, R14, RZ, PT ;  /* 0x000000ff0e00720c */ /* 0x000fe20003f25270 */
[----:B------:R-:W-:-:S12]  /*1130*/  @!P0 BRA `(.L_x_10) ;  /* 0x0000000000548947 */ /* 0x000fd80003800000 */
        /* <DEDUP_REMOVED lines=19> */
[----:B------:R-:W-:-:S04]  /*1270*/  SEL R11, R11, 0x1, P2 ;  /* 0x000000010b0b7807 */ /* 0x000fc80001000000 */
[----:B------:R-:W-:-:S07]  /*1280*/  SEL R11, R11, 0x1, P3 ;  /* 0x000000010b0b7807 */ /* 0x000fce0001800000 */
.L_x_10:
[----:B------:R-:W-:Y:S05]  /*1290*/  @!P1 BRA `(.L_x_8) ;  /* 0x0000000000509947 */ /* 0x000fea0003800000 */
[----:B------:R-:W0:Y:S01]  /*12a0*/  LDC.64 R4, c[0x0][0x398] ;  /* 0x0000e600ff047b82 */ /* 0x000e220000000a00 */
[----:B------:R-:W-:-:S04]  /*12b0*/  VIADD R13, R8, UR5 ;  /* 0x00000005080d7c36 */ /* 0x000fc80008000000 */
[----:B0-----:R-:W-:-:S06]  /*12c0*/  IMAD.WIDE.U32 R4, R13, 0x4, R4 ;  /* 0x000000040d047825 */ /* 0x001fcc00078e0004 */
[----:B------:R-:W2:Y:S01]  /*12d0*/  LDG.E R4, desc[UR8][R4.64] ;  /* 0x0000000804047981 */ /* 0x000ea2000c1e1900 */
[----:B------:R-:W-:Y:S02]  /*12e0*/  ISETP.NE.AND P2, PT, R14, 0x1, PT ;  /* 0x000000010e00780c */ /* 0x000fe40003f45270 */
[----:B--2---:R-:W-:-:S04]  /*12f0*/  ISETP.NE.AND P1, PT, R4, R9, PT ;  /* 0x000000090400720c */ /* 0x004fc80003f25270 */
[----:B------:R-:W-:-:S07]  /*1300*/  SEL R11, R11, 0x1, P1 ;  /* 0x000000010b0b7807 */ /* 0x000fce0000800000 */
[----:B------:R-:W-:Y:S05]  /*1310*/  @!P2 BRA `(.L_x_8) ;  /* 0x000000000030a947 */ /* 0x000fea0003800000 */
[----:B------:R-:W0:Y:S01]  /*1320*/  LDC.64 R16, c[0x0][0x398] ;  /* 0x0000e600ff107b82 */ /* 0x000e220000000a00 */
[----:B------:R-:W-:Y:S02]  /*1330*/  IADD3 R5, P2, PT, R8, UR5, RZ ;  /* 0x0000000508057c10 */ /* 0x000fe4000ff5e0ff */
[----:B------:R-:W-:-:S03]  /*1340*/  ISETP.NE.AND P1, PT, R14, 0x2, PT ;  /* 0x000000020e00780c */ /* 0x000fc60003f25270 */
[----:B------:R-:W-:Y:S01]  /*1350*/  IMAD.X R12, RZ, RZ, RZ, P2 ;  /* 0x000000ffff0c7224 */ /* 0x000fe200010e06ff */
[----:B0-----:R-:W-:-:S04]  /*1360*/  LEA R4, P2, R5, R16, 0x2 ;  /* 0x0000001005047211 */ /* 0x001fc800078410ff */
[----:B------:R-:W-:-:S05]  /*1370*/  LEA.HI.X R5, R5, R17, R12, 0x2, P2 ;  /* 0x0000001105057211 */ /* 0x000fca00010f140c */
[----:B------:R-:W2:Y:S04]  /*1380*/  LDG.E R12, desc[UR8][R4.64+0x4] ;  /* 0x00000408040c7981 */ /* 0x000ea8000c1e1900 */
[----:B------:R-:W3:Y:S01]  /*1390*/  @P1 LDG.E R14, desc[UR8][R4.64+0x8] ;  /* 0x00000808040e1981 */ /* 0x000ee2000c1e1900 */
[-C--:B--2---:R-:W-:Y:S02]  /*13a0*/  ISETP.NE.AND P2, PT, R12, R9.reuse, PT ;  /* 0x000000090c00720c */ /* 0x084fe40003f45270 */
[----:B---3--:R-:W-:Y:S02]  /*13b0*/  @P1 ISETP.NE.AND P3, PT, R14, R9, PT ;  /* 0x000000090e00120c */ /* 0x008fe40003f65270 */
[----:B------:R-:W-:-:S04]  /*13c0*/  SEL R11, R11, 0x1, P2 ;  /* 0x000000010b0b7807 */ /* 0x000fc80001000000 */
[----:B------:R-:W-:-:S07]  /*13d0*/  @P1 SEL R11, R11, 0x1, P3 ;  /* 0x000000010b0b1807 */ /* 0x000fce0001800000 */
.L_x_8:
[----:B------:R-:W0:Y:S01]  /*13e0*/  LDCU UR5, c[0x0][0x380] ;  /* 0x00007000ff0577ac */ /* 0x000e220008000800 */
[----:B------:R-:W-:Y:S01]  /*13f0*/  ISETP.NE.AND P1, PT, R11, RZ, PT ;  /* 0x000000ff0b00720c */ /* 0x000fe20003f25270 */
[----:B------:R-:W-:-:S05]  /*1400*/  VIADD R12, R9, 0x1 ;  /* 0x00000001090c7836 */ /* 0x000fca0000000000 */
[----:B0-----:R-:W-:-:S07]  /*1410*/  ISETP.NE.AND P2, PT, R12, UR5, PT ;  /* 0x000000050c007c0c */ /* 0x001fce000bf45270 */
[----:B------:R-:W-:Y:S06]  /*1420*/  @P1 BRA `(.L_x_11) ;  /* 0x0000000000241947 */ /* 0x000fec0003800000 */
[----:B------:R-:W0:Y:S01]  /*1430*/  LDCU UR5, c[0x0][0x380] ;  /* 0x00007000ff0577ac */ /* 0x000e220008000800 */
[----:B------:R-:W1:Y:S01]  /*1440*/  LDC.64 R4, c[0x0][0x3a0] ;  /* 0x0000e800ff047b82 */ /* 0x000e620000000a00 */
[----:B0-----:R-:W-:-:S06]  /*1450*/  UIMAD UR5, UR10, UR5, URZ ;  /* 0x000000050a0572a4 */ /* 0x001fcc000f8e02ff */
[----:B------:R-:W-:-:S04]  /*1460*/  VIADD R11, R9, UR5 ;  /* 0x00000005090b7c36 */ /* 0x000fc80008000000 */
[----:B-1----:R-:W-:-:S06]  /*1470*/  IMAD.WIDE.U32 R4, R11, 0x4, R4 ;  /* 0x000000040b047825 */ /* 0x002fcc00078e0004 */
[----:B------:R-:W2:Y:S02]  /*1480*/  LDG.E R5, desc[UR8][R4.64] ;  /* 0x0000000804057981 */ /* 0x000ea4000c1e1900 */
[----:B--2---:R-:W-:-:S13]  /*1490*/  ISETP.GE.AND P1, PT, R5, R10, PT ;  /* 0x0000000a0500720c */ /* 0x004fda0003f26270 */
[----:B------:R0:W-:Y:S01]  /*14a0*/  @!P1 STG.E desc[UR8][R2.64], R9 ;  /* 0x0000000902009986 */ /* 0x0001e2000c101908 */
[----:B------:R-:W-:-:S07]  /*14b0*/  @!P1 IMAD.MOV.U32 R10, RZ, RZ, R5 ;  /* 0x000000ffff0a9224 */ /* 0x000fce00078e0005 */
.L_x_11:
[----:B------:R-:W-:Y:S05]  /*14c0*/  @!P2 BRA `(.L_x_12) ;  /* 0x000000040050a947 */ /* 0x000fea0003800000 */
[----:B0-----:R-:W-:Y:S01]  /*14d0*/  IMAD.MOV.U32 R9, RZ, RZ, R12 ;  /* 0x000000ffff097224 */ /* 0x001fe200078e000c */
[----:B------:R-:W-:Y:S06]  /*14e0*/  BRA `(.L_x_13) ;  /* 0xfffffff400587947 */ /* 0x000fec000383ffff */
.L_x_5:
[----:B------:R-:W0:Y:S01]  /*14f0*/  LDCU UR5, c[0x0][0x380] ;  /* 0x00007000ff0577ac */ /* 0x000e220008000800 */
[----:B------:R-:W1:Y:S01]  /*1500*/  LDC R17, c[0x0][0x380] ;  /* 0x0000e000ff117b82 */ /* 0x000e620000000800 */
[----:B------:R-:W-:Y:S02]  /*1510*/  IMAD.MOV.U32 R10, RZ, RZ, RZ ;  /* 0x000000ffff0a7224 */ /* 0x000fe400078e00ff */
[----:B------:R-:W-:Y:S01]  /*1520*/  IMAD.MOV.U32 R16, RZ, RZ, 0x64 ;  /* 0x00000064ff107424 */ /* 0x000fe200078e00ff */
[----:B0-----:R-:W-:Y:S01]  /*1530*/  UISETP.GE.U32.AND UP0, UPT, UR5, 0x4, UPT ;  /* 0x000000040500788c */ /* 0x001fe2000bf06070 */
[----:B-1----:R-:W-:-:S08]  /*1540*/  IMAD R9, R17, UR10, RZ ;  /* 0x0000000a11097c24 */ /* 0x002fd0000f8e02ff */
[----:B------:R-:W-:Y:S05]  /*1550*/  BRA.U !UP0, `(.L_x_14) ;  /* 0x0000000108a87547 */ /* 0x000fea000b800000 */
[----:B------:R-:W0:Y:S01]  /*1560*/  LDC.64 R10, c[0x0][0x3a0] ;  /* 0x0000e800ff0a7b82 */ /* 0x000e220000000a00 */
[----:B------:R-:W-:Y:S02]  /*1570*/  IMAD.MOV.U32 R18, RZ, RZ, RZ ;  /* 0x000000ffff127224 */ /* 0x000fe400078e00ff */
[----:B------:R-:W-:-:S05]  /*1580*/  IMAD.MOV.U32 R16, RZ, RZ, 0x64 ;  /* 0x00000064ff107424 */ /* 0x000fca00078e00ff */
[----:B------:R-:W1:Y:S02]  /*1590*/  LDC.64 R12, c[0x0][0x3a0] ;  /* 0x0000e800ff0c7b82 */ /* 0x000e640000000a00 */
.L_x_19:
[C---:B------:R-:W-:Y:S01]  /*15a0*/  ISETP.NE.AND P3, PT, R18.reuse, UR10, PT ;  /* 0x0000000a12007c0c */ /* 0x040fe2000bf65270 */
[C---:B--2---:R-:W-:Y:S01]  /*15b0*/  VIADD R19, R18.reuse, 0x1 ;  /* 0x0000000112137836 */ /* 0x044fe20000000000 */
[----:B------:R-:W-:Y:S01]  /*15c0*/  IADD3 R5, P4, PT, R9, R18, RZ ;  /* 0x0000001209057210 */ /* 0x000fe20007f9e0ff */
[C---:B---3--:R-:W-:Y:S02]  /*15d0*/  VIADD R21, R18.reuse, 0x2 ;  /* 0x0000000212157836 */ /* 0x048fe40000000000 */
[----:B----4-:R-:W-:Y:S01]  /*15e0*/  VIADD R23, R18, 0x3 ;  /* 0x0000000312177836 */ /* 0x010fe20000000000 */
[----:B------:R-:W-:Y:S01]  /*15f0*/  ISETP.NE.AND P2, PT, R19, UR10, PT ;  /* 0x0000000a13007c0c */ /* 0x000fe2000bf45270 */
[----:B------:R-:W-:Y:S01]  /*1600*/  IMAD.X R14, RZ, RZ, RZ, P4 ;  /* 0x000000ffff0e7224 */ /* 0x000fe200020e06ff */
[----:B-1----:R-:W-:Y:S02]  /*1610*/  LEA R4, P4, R5, R12, 0x2 ;  /* 0x0000000c05047211 */ /* 0x002fe400078810ff */
[----:B------:R-:W-:-:S02]  /*1620*/  ISETP.NE.AND P0, PT, R21, UR10, PT ;  /* 0x0000000a15007c0c */ /* 0x000fc4000bf05270 */
[----:B------:R-:W-:Y:S02]  /*1630*/  ISETP.NE.AND P1, PT, R23, UR10, PT ;  /* 0x0000000a17007c0c */ /* 0x000fe4000bf25270 */
[----:B------:R-:W-:Y:S01]  /*1640*/  LEA.HI.X R5, R5, R13, R14, 0x2, P4 ;  /* 0x0000000d05057211 */ /* 0x000fe200020f140e */
[----:B------:R-:W-:Y:S10]  /*1650*/  @!P3 BRA `(.L_x_15) ;  /* 0x000000000018b947 */ /* 0x000ff40003800000 */
[----:B------:R-:W-:-:S04]  /*1660*/  IMAD.IADD R15, R9, 0x1, R18 ;  /* 0x00000001090f7824 */ /* 0x000fc800078e0212 */
[----:B0-----:R-:W-:-:S06]  /*1670*/  IMAD.WIDE.U32 R14, R15, 0x4, R10 ;  /* 0x000000040f0e7825 */ /* 0x001fcc00078e000a */
[----:B------:R-:W2:Y:S02]  /*1680*/  LDG.E R15, desc[UR8][R14.64] ;  /* 0x000000080e0f7981 */ /* 0x000ea4000c1e1900 */
[----:B--2---:R-:W-:-:S13]  /*1690*/  ISETP.GE.AND P3, PT, R15, R16, PT ;  /* 0x000000100f00720c */ /* 0x004fda0003f66270 */
[----:B------:R1:W-:Y:S01]  /*16a0*/  @!P3 STG.E desc[UR8][R2.64], R18 ;  /* 0x000000120200b986 */ /* 0x0003e2000c101908 */
[----:B------:R-:W-:-:S07]  /*16b0*/  @!P3 IMAD.MOV.U32 R16, RZ, RZ, R15 ;  /* 0x000000ffff10b224 */ /* 0x000fce00078e000f */
.L_x_15:
[----:B------:R-:W-:Y:S05]  /*16c0*/  @!P2 BRA `(.L_x_16) ;  /* 0x000000000010a947 */ /* 0x000fea0003800000 */
[----:B------:R-:W2:Y:S02]  /*16d0*/  LDG.E R15, desc[UR8][R4.64+0x4] ;  /* 0x00000408040f7981 */ /* 0x000ea4000c1e1900 */
[----:B--2---:R-:W-:-:S13]  /*16e0*/  ISETP.GE.AND P2, PT, R15, R16, PT ;  /* 0x000000100f00720c */ /* 0x004fda0003f46270 */
[----:B------:R2:W-:Y:S01]  /*16f0*/  @!P2 STG.E desc[UR8][R2.64], R19 ;  /* 0x000000130200a986 */ /* 0x0005e2000c101908 */
[----:B------:R-:W-:-:S07]  /*1700*/  @!P2 IMAD.MOV.U32 R16, RZ, RZ, R15 ;  /* 0x000000ffff10a224 */ /* 0x000fce00078e000f */
.L_x_16:
[----:B------:R-:W-:Y:S05]  /*1710*/  @!P0 BRA `(.L_x_17) ;  /* 0x0000000000108947 */ /* 0x000fea0003800000 */
[----:B------:R-:W3:Y:S02]  /*1720*/  LDG.E R15, desc[UR8][R4.64+0x8] ;  /* 0x00000808040f7981 */ /* 0x000ee4000c1e1900 */
[----:B---3--:R-:W-:-:S13]  /*1730*/  ISETP.GE.AND P0, PT, R15, R16, PT ;  /* 0x000000100f00720c */ /* 0x008fda0003f06270 */
[----:B------:R3:W-:Y:S01]  /*1740*/  @!P0 STG.E desc[UR8][R2.64], R21 ;  /* 0x0000001502008986 */ /* 0x0007e2000c101908 */
[----:B------:R-:W-:-:S07]  /*1750*/  @!P0 IMAD.MOV.U32 R16, RZ, RZ, R15 ;  /* 0x000000ffff108224 */ /* 0x000fce00078e000f */
.L_x_17:
[----:B------:R-:W-:Y:S05]  /*1760*/  @!P1 BRA `(.L_x_18) ;  /* 0x0000000000109947 */ /* 0x000fea0003800000 */
[----:B------:R-:W4:Y:S02]  /*1770*/  LDG.E R5, desc[UR8][R4.64+0xc] ;  /* 0x00000c0804057981 */ /* 0x000f24000c1e1900 */
[----:B----4-:R-:W-:-:S13]  /*1780*/  ISETP.GE.AND P0, PT, R5, R16, PT ;  /* 0x000000100500720c */ /* 0x010fda0003f06270 */
[----:B------:R4:W-:Y:S01]  /*1790*/  @!P0 STG.E desc[UR8][R2.64], R23 ;  /* 0x0000001702008986 */ /* 0x0009e2000c101908 */
[----:B------:R-:W-:-:S07]  /*17a0*/  @!P0 IMAD.MOV.U32 R16, RZ, RZ, R5 ;  /* 0x000000ffff108224 */ /* 0x000fce00078e0005 */
.L_x_18:
[----:B-1----:R-:W-:Y:S01]  /*17b0*/  VIADD R18, R18, 0x4 ;  /* 0x0000000412127836 */ /* 0x002fe20000000000 */
[----:B------:R-:W-:-:S04]  /*17c0*/  LOP3.LUT R5, R17, 0x7ffffffc, RZ, 0xc0, !PT ;  /* 0x7ffffffc11057812 */ /* 0x000fc800078ec0ff */
[----:B------:R-:W-:-:S13]  /*17d0*/  ISETP.NE.AND P0, PT, R18, R5, PT ;  /* 0x000000051200720c */ /* 0x000fda0003f05270 */
[----:B------:R-:W-:Y:S05]  /*17e0*/  @P0 BRA `(.L_x_19) ;  /* 0xfffffffc006c0947 */ /* 0x000fea000383ffff */
[----:B0-----:R-:W-:-:S07]  /*17f0*/  IMAD.MOV.U32 R10, RZ, RZ, R5 ;  /* 0x000000ffff0a7224 */ /* 0x001fce00078e0005 */
.L_x_14:
[----:B------:R-:W-:-:S04]  /*1800*/  LOP3.LUT R17, R17, 0x3, RZ, 0xc0, !PT ;  /* 0x0000000311117812 */ /* 0x000fc800078ec0ff */
[----:B------:R-:W-:-:S13]  /*1810*/  ISETP.NE.AND P0, PT, R17, RZ, PT ;  /* 0x000000ff1100720c */ /* 0x000fda0003f05270 */
[----:B------:R-:W-:Y:S05]  /*1820*/  @!P0 BRA `(.L_x_12) ;  /* 0x0000000000788947 */ /* 0x000fea0003800000 */
[----:B------:R-:W-:Y:S02]  /*1830*/  ISETP.NE.AND P0, PT, R10, UR10, PT ;  /* 0x0000000a0a007c0c */ /* 0x000fe4000bf05270 */
[----:B------:R-:W-:-:S11]  /*1840*/  ISETP.NE.AND P1, PT, R17, 0x1, PT ;  /* 0x000000011100780c */ /* 0x000fd60003f25270 */
[----:B------:R-:W-:Y:S05]  /*1850*/  @!P0 BRA `(.L_x_20) ;  /* 0x00000000001c8947 */ /* 0x000fea0003800000 */
[----:B------:R-:W0:Y:S01]  /*1860*/  LDC.64 R4, c[0x0][0x3a0] ;  /* 0x0000e800ff047b82 */ /* 0x000e220000000a00 */
[----:B------:R-:W-:-:S04]  /*1870*/  IMAD.IADD R11, R9, 0x1, R10 ;  /* 0x00000001090b7824 */ /* 0x000fc800078e020a */
[----:B0-----:R-:W-:-:S06]  /*1880*/  IMAD.WIDE.U32 R4, R11, 0x4, R4 ;  /* 0x000000040b047825 */ /* 0x001fcc00078e0004 */
[----:B------:R-:W5:Y:S02]  /*1890*/  LDG.E R5, desc[UR8][R4.64] ;  /* 0x0000000804057981 */ /* 0x000f64000c1e1900 */
[----:B-----5:R-:W-:-:S13]  /*18a0*/  ISETP.GE.AND P0, PT, R5, R16, PT ;  /* 0x000000100500720c */ /* 0x020fda0003f06270 */
[----:B------:R0:W-:Y:S01]  /*18b0*/  @!P0 STG.E desc[UR8][R2.64], R10 ;  /* 0x0000000a02008986 */ /* 0x0001e2000c101908 */
[----:B------:R-:W-:-:S07]  /*18c0*/  @!P0 IMAD.MOV.U32 R16, RZ, RZ, R5 ;  /* 0x000000ffff108224 */ /* 0x000fce00078e0005 */
.L_x_20:
[----:B------:R-:W-:Y:S05]  /*18d0*/  @!P1 BRA `(.L_x_12) ;  /* 0x00000000004c9947 */ /* 0x000fea0003800000 */
[----:B------:R-:W1:Y:S01]  /*18e0*/  LDC.64 R4, c[0x0][0x3a0] ;  /* 0x0000e800ff047b82 */ /* 0x000e620000000a00 */
[----:B------:R-:W-:Y:S01]  /*18f0*/  IADD3 R9, P1, PT, R9, R10, RZ ;  /* 0x0000000a09097210 */ /* 0x000fe20007f3e0ff */
[C---:B------:R-:W-:Y:S02]  /*1900*/  VIADD R11, R10.reuse, 0x1 ;  /* 0x000000010a0b7836 */ /* 0x040fe40000000000 */
[----:B------:R-:W-:Y:S02]  /*1910*/  VIADD R13, R10, 0x2 ;  /* 0x000000020a0d7836 */ /* 0x000fe40000000000 */
[----:B0-----:R-:W-:Y:S01]  /*1920*/  IMAD.X R10, RZ, RZ, RZ, P1 ;  /* 0x000000ffff0a7224 */ /* 0x001fe200008e06ff */
[----:B------:R-:W-:Y:S02]  /*1930*/  ISETP.NE.AND P1, PT, R11, UR10, PT ;  /* 0x0000000a0b007c0c */ /* 0x000fe4000bf25270 */
[----:B------:R-:W-:-:S04]  /*1940*/  ISETP.NE.AND P0, PT, R13, UR10, PT ;  /* 0x0000000a0d007c0c */ /* 0x000fc8000bf05270 */
[----:B------:R-:W-:Y:S02]  /*1950*/  ISETP.EQ.OR P0, PT, R17, 0x2, !P0 ;  /* 0x000000021100780c */ /* 0x000fe40004702670 */
[----:B-1----:R-:W-:-:S04]  /*1960*/  LEA R4, P2, R9, R4, 0x2 ;  /* 0x0000000409047211 */ /* 0x002fc800078410ff */
[----:B------:R-:W-:Y:S01]  /*1970*/  LEA.HI.X R5, R9, R5, R10, 0x2, P2 ;  /* 0x0000000509057211 */ /* 0x000fe200010f140a */
[----:B------:R-:W-:Y:S08]  /*1980*/  @!P1 BRA `(.L_x_21) ;  /* 0x0000000000109947 */ /* 0x000ff00003800000 */
[----:B------:R-:W5:Y:S02]  /*1990*/  LDG.E R9, desc[UR8][R4.64+0x4] ;  /* 0x0000040804097981 */ /* 0x000f64000c1e1900 */
[----:B-----5:R-:W-:-:S13]  /*19a0*/  ISETP.GE.AND P1, PT, R9, R16, PT ;  /* 0x000000100900720c */ /* 0x020fda0003f26270 */
[----:B------:R0:W-:Y:S01]  /*19b0*/  @!P1 STG.E desc[UR8][R2.64], R11 ;  /* 0x0000000b02009986 */ /* 0x0001e2000c101908 */
[----:B------:R-:W-:-:S07]  /*19c0*/  @!P1 IMAD.MOV.U32 R16, RZ, RZ, R9 ;  /* 0x000000ffff109224 */ /* 0x000fce00078e0009 */
.L_x_21:
[----:B------:R-:W-:Y:S05]  /*19d0*/  @P0 BRA `(.L_x_12) ;  /* 0x00000000000c0947 */ /* 0x000fea0003800000 */
[----:B------:R-:W5:Y:S02]  /*19e0*/  LDG.E R4, desc[UR8][R4.64+0x8] ;  /* 0x0000080804047981 */ /* 0x000f64000c1e1900 */
[----:B-----5:R-:W-:-:S13]  /*19f0*/  ISETP.GE.AND P0, PT, R4, R16, PT ;  /* 0x000000100400720c */ /* 0x020fda0003f06270 */
[----:B------:R1:W-:Y:S02]  /*1a00*/  @!P0 STG.E desc[UR8][R2.64], R13 ;  /* 0x0000000d02008986 */ /* 0x0003e4000c101908 */
.L_x_12:
[----:B01234-:R-:W0:Y:S01]  /*1a10*/  LDC R2, c[0x0][0x388] ;  /* 0x0000e200ff027b82 */ /* 0x01fe220000000800 */
[----:B------:R-:W-:-:S06]  /*1a20*/  UIADD3 UR4, UPT, UPT, UR4, 0x1, URZ ;  /* 0x0000000104047890 */ /* 0x000fcc000fffe0ff */
[----:B0-----:R-:W-:-:S13]  /*1a30*/  ISETP.NE.AND P0, PT, R2, UR4, PT ;  /* 0x0000000402007c0c */ /* 0x001fda000bf05270 */
[----:B------:R-:W-:Y:S05]  /*1a40*/  @!P0 EXIT ;  /* 0x000000000000894d */ /* 0x000fea0003800000 */
[----:B------:R-:W-:Y:S02]  /*1a50*/  VIADD R6, R6, 0x1 ;  /* 0x0000000106067836 */ /* 0x000fe40000000000 */
[----:B------:R-:W-:Y:S01]  /*1a60*/  VIADD R7, R7, 0x1 ;  /* 0x0000000107077836 */ /* 0x000fe20000000000 */
[----:B------:R-:W-:Y:S06]  /*1a70*/  BRA `(.L_x_22) ;  /* 0xffffffec00c87947 */ /* 0x000fec000383ffff */
.L_x_23:
[----:B------:R-:W-:-:S00]  /*1a80*/  BRA `(.L_x_23) ;  /* 0xfffffffc00fc7947 */ /* 0x000fc0000383ffff */
[----:B------:R-:W-:-:S00]  /*1a90*/  NOP ;  /* 0x0000000000007918 */ /* 0x000fc00000000000 */
        /* <DEDUP_REMOVED lines=14> */
.L_x_24:


//--------------------- .nv.shared.reserved.0     --------------------------
	.section	.nv.shared.reserved.0,"aw",@nobits
	.weak		__nv_reservedSMEM_offset_0_alias
	.size		__nv_reservedSMEM_offset_0_alias, 0, 64
	.other		__nv_reservedSMEM_offset_0_alias,@"STO_CUDA_RESERVED_SHARED STV_DEFAULT"
__nv_reservedSMEM_offset_0_alias:
	.zero		0
	.zero		64


//--------------------- .nv.constant0._Z3knniiiPiS_S_ --------------------------
	.section	.nv.constant0._Z3knniiiPiS_S_,"a",@progbits
	.sectionflags	@""
	.align	4
.nv.constant0._Z3knniiiPiS_S_:
	.zero		936


//--------------------- SYMBOLS --------------------------

	.type		.nv.reservedSmem.offset0,@object
	.size		.nv.reservedSmem.offset0,0x4
